def gluon_tcgen05(
    a_ptr,
    b_ptr,
    c_ptr,
    M,
    N,
    K,
    stride_am,
    stride_bk,
    stride_cm,
    BLOCK_M: gl.constexpr,
    BLOCK_N: gl.constexpr,
    BLOCK_K: gl.constexpr,
    DTYPE: gl.constexpr,
    A_LAYOUT: gl.constexpr,
    B_LAYOUT: gl.constexpr,
    C_LAYOUT: gl.constexpr,
    B_SHAPE: gl.constexpr,
    TMEM_LAYOUT: gl.constexpr,
    TMEM_REG: gl.constexpr,
    TRANS_B: gl.constexpr,
    NUM_BUFFERS: gl.constexpr,
):
    a_desc = tma.make_tensor_descriptor(
        a_ptr, [M, K], [stride_am, 1], [BLOCK_M, BLOCK_K], A_LAYOUT
    )
    b_desc = tma.make_tensor_descriptor(
        b_ptr,
        [N, K] if TRANS_B else [K, N],
        [stride_bk, 1],
        B_SHAPE,
        B_LAYOUT,
    )
    c_desc = tma.make_tensor_descriptor(
        c_ptr, [M, N], [stride_cm, 1], [BLOCK_M, BLOCK_N], C_LAYOUT
    )

    a_bufs = gl.allocate_shared_memory(
        DTYPE, [NUM_BUFFERS, BLOCK_M, BLOCK_K], A_LAYOUT
    )
    b_bufs = gl.allocate_shared_memory(DTYPE, [NUM_BUFFERS] + B_SHAPE, B_LAYOUT)

    pid_m = gl.program_id(0)
    pid_n = gl.program_id(1)
    off_m = pid_m * BLOCK_M
    off_n = pid_n * BLOCK_N

    tma_bars = gl.allocate_shared_memory(
        gl.int64, [NUM_BUFFERS, 1], mbarrier.MBarrierLayout()
    )
    mma_bars = gl.allocate_shared_memory(
        gl.int64, [NUM_BUFFERS, 1], mbarrier.MBarrierLayout()
    )
    for i in gl.static_range(NUM_BUFFERS):
        mbarrier.init(tma_bars.index(i), count=1)
        mbarrier.init(mma_bars.index(i), count=1)

    acc_tmem = allocate_tensor_memory(gl.float32, [BLOCK_M, BLOCK_N], TMEM_LAYOUT)
    idx = 0
    phase = 0
    use_acc = False
    for k in range(0, K, BLOCK_K):
        a = a_bufs.index(idx)
        b = b_bufs.index(idx)
        tma_bar = tma_bars.index(idx)
        mma_bar = mma_bars.index(idx)
        mbarrier.expect(
            tma_bar, a_desc.block_type.nbytes + b_desc.block_type.nbytes
        )
        tma.async_copy_global_to_shared(a_desc, [off_m, k], tma_bar, a)
        tma.async_copy_global_to_shared(
            b_desc, [off_n, k] if TRANS_B else [k, off_n], tma_bar, b
        )
        mbarrier.wait(tma_bar, phase=phase)

        if TRANS_B:
            b = b.permute((1, 0))
        tcgen05_mma(a, b, acc_tmem, use_acc=use_acc)
        tcgen05_commit(mma_bar)
        mbarrier.wait(mma_bar, phase=phase)
        use_acc = True

        idx += 1
        if idx == NUM_BUFFERS:
            idx = 0
            phase ^= 1

    for i in gl.static_range(NUM_BUFFERS):
        mbarrier.invalidate(tma_bars.index(i))
        mbarrier.invalidate(mma_bars.index(i))

    acc = acc_tmem.load(TMEM_REG)
    c_smem = gl.allocate_shared_memory(DTYPE, [BLOCK_M, BLOCK_N], C_LAYOUT)
    c_smem.store(acc.to(DTYPE))
    fence_async_shared()
    tma.async_copy_shared_to_global(c_desc, [off_m, off_n], c_smem)
    tma.store_wait(pendings=0)

# config = {"BLOCK_K": 64, "BLOCK_M": 64, "BLOCK_N": 256, "arch": "sm_100", "dtype": "fp16", "num_buffers": 3, "num_warps": 4, "trans_b": 0}
# arch = sm_100


// ===== COMPILED SASS (sm_100a) =====

	.target	sm_100a

	.elftype	@"ET_EXEC"


//--------------------- .note.nv.tkinfo           --------------------------
	.section	.note.nv.tkinfo,"",@"SHT_NOTE"
	.sectionflags	@"SHF_NOTE_NV_TKINFO"
	.tkinfo
        /*0018*/ 	.word	0x00000081
        /*0030*/ 	.string	""
        /*0030*/ 	.string	"ptxas-blackwell"
        /*0030*/ 	.string	"Cuda compilation tools, release 12.9, V12.9.86"
        /*0030*/ 	.string	"Build cuda_12.9.r12.9/compiler.36037853_0"
        /*0030*/ 	.string	"-v  -suppress-debug-info  -lineinfo  -arch sm_100a "



//--------------------- .note.nv.cuver            --------------------------
	.section	.note.nv.cuver,"",@"SHT_NOTE"
	.sectionflags	@"SHF_NOTE_NV_CUVER"
        /*0018*/ 	.short	0x0001
        /*001a*/ 	.short	0x0064
        /*001c*/ 	.short	0x0001
        /*001e*/ 	.short	0x0000
        /*0020*/ 	.short	0x0001
        /*0022*/ 	.short	0x0000


//--------------------- .nv.info                  --------------------------
	.section	.nv.info,"",@"SHT_CUDA_INFO"
	.align	4


	//----- nvinfo : EIATTR_REGCOUNT
	.align		4
        /*0000*/ 	.byte	0x04, 0x2f
        /*0002*/ 	.short	(.L_4 - .L_3)
	.align		4
.L_3:
        /*0004*/ 	.word	index@(gluon_tcgen05)
        /*0008*/ 	.word	0x00000088


	//----- nvinfo : EIATTR_FRAME_SIZE
	.align		4
.L_4:
        /*000c*/ 	.byte	0x04, 0x11
        /*000e*/ 	.short	(.L_6 - .L_5)
	.align		4
.L_5:
        /*0010*/ 	.word	index@($__internal_2_$__cuda_sm10x_tcgen05_guardrail_trap_unallocated_columns_being_dealloced)
        /*0014*/ 	.word	0x00000000


	//----- nvinfo : EIATTR_FRAME_SIZE
	.align		4
.L_6:
        /*0018*/ 	.byte	0x04, 0x11
        /*001a*/ 	.short	(.L_8 - .L_7)
	.align		4
.L_7:
        /*001c*/ 	.word	index@($__internal_1_$__cuda_sm10x_tcgen05_guardrail_trap_phase_invalid_during_alloc)
        /*0020*/ 	.word	0x00000000


	//----- nvinfo : EIATTR_FRAME_SIZE
	.align		4
.L_8:
        /*0024*/ 	.byte	0x04, 0x11
        /*0026*/ 	.short	(.L_10 - .L_9)
	.align		4
.L_9:
        /*0028*/ 	.word	index@($__internal_0_$__cuda_sm10x_tcgen05_guardrail_trap_col_being_dealloced_not_returned_by_alloc)
        /*002c*/ 	.word	0x00000000


	//----- nvinfo : EIATTR_FRAME_SIZE
	.align		4
.L_10:
        /*0030*/ 	.byte	0x04, 0x11
        /*0032*/ 	.short	(.L_12 - .L_11)
	.align		4
.L_11:
        /*0034*/ 	.word	index@(gluon_tcgen05)
        /*0038*/ 	.word	0x00000000


	//----- nvinfo : EIATTR_MIN_STACK_SIZE
	.align		4
.L_12:
        /*003c*/ 	.byte	0x04, 0x12
        /*003e*/ 	.short	(.L_14 - .L_13)
	.align		4
.L_13:
        /*0040*/ 	.word	index@(gluon_tcgen05)
        /*0044*/ 	.word	0x00000000
.L_14:


//--------------------- .nv.info.gluon_tcgen05    --------------------------
	.section	.nv.info.gluon_tcgen05,"",@"SHT_CUDA_INFO"
	.sectionflags	@""
	.align	4


	//----- nvinfo : EIATTR_CUDA_API_VERSION
	.align		4
        /*0000*/ 	.byte	0x04, 0x37
        /*0002*/ 	.short	(.L_16 - .L_15)
.L_15:
        /*0004*/ 	.word	0x00000081


	//----- nvinfo : EIATTR_KPARAM_INFO
	.align		4
.L_16:
        /*0008*/ 	.byte	0x04, 0x17
        /*000a*/ 	.short	(.L_18 - .L_17)
.L_17:
        /*000c*/ 	.word	0x00000000
        /*0010*/ 	.short	0x000a
        /*0012*/ 	.short	0x0048
        /*0014*/ 	.byte	0x00, 0xf4, 0x21, 0x00


	//----- nvinfo : EIATTR_KPARAM_INFO
	.align		4
.L_18:
        /*0018*/ 	.byte	0x04, 0x17
        /*001a*/ 	.short	(.L_20 - .L_19)
.L_19:
        /*001c*/ 	.word	0x00000000
        /*0020*/ 	.short	0x0009
        /*0022*/ 	.short	0x0040
        /*0024*/ 	.byte	0x00, 0xf4, 0x21, 0x00


	//----- nvinfo : EIATTR_KPARAM_INFO
	.align		4
.L_20:
        /*0028*/ 	.byte	0x04, 0x17
        /*002a*/ 	.short	(.L_22 - .L_21)
.L_21:
        /*002c*/ 	.word	0x00000000
        /*0030*/ 	.short	0x0008
        /*0032*/ 	.short	0x0038
        /*0034*/ 	.byte	0x00, 0xf0, 0x21, 0x00


	//----- nvinfo : EIATTR_KPARAM_INFO
	.align		4
.L_22:
        /*0038*/ 	.byte	0x04, 0x17
        /*003a*/ 	.short	(.L_24 - .L_23)
.L_23:
        /*003c*/ 	.word	0x00000000
        /*0040*/ 	.short	0x0007
        /*0042*/ 	.short	0x0030
        /*0044*/ 	.byte	0x00, 0xf0, 0x21, 0x00


	//----- nvinfo : EIATTR_KPARAM_INFO
	.align		4
.L_24:
        /*0048*/ 	.byte	0x04, 0x17
        /*004a*/ 	.short	(.L_26 - .L_25)
.L_25:
        /*004c*/ 	.word	0x00000000
        /*0050*/ 	.short	0x0006
        /*0052*/ 	.short	0x0028
        /*0054*/ 	.byte	0x00, 0xf0, 0x21, 0x00


	//----- nvinfo : EIATTR_KPARAM_INFO
	.align		4
.L_26:
        /*0058*/ 	.byte	0x04, 0x17
        /*005a*/ 	.short	(.L_28 - .L_27)
.L_27:
        /*005c*/ 	.word	0x00000000
        /*0060*/ 	.short	0x0005
        /*0062*/ 	.short	0x0020
        /*0064*/ 	.byte	0x00, 0xf0, 0x11, 0x00


	//----- nvinfo : EIATTR_KPARAM_INFO
	.align		4
.L_28:
        /*0068*/ 	.byte	0x04, 0x17
        /*006a*/ 	.short	(.L_30 - .L_29)
.L_29:
        /*006c*/ 	.word	0x00000000
        /*0070*/ 	.short	0x0004
        /*0072*/ 	.short	0x001c
        /*0074*/ 	.byte	0x00, 0xf0, 0x11, 0x00


	//----- nvinfo : EIATTR_KPARAM_INFO
	.align		4
.L_30:
        /*0078*/ 	.byte	0x04, 0x17
        /*007a*/ 	.short	(.L_32 - .L_31)
.L_31:
        /*007c*/ 	.word	0x00000000
        /*0080*/ 	.short	0x0003
        /*0082*/ 	.short	0x0018
        /*0084*/ 	.byte	0x00, 0xf0, 0x11, 0x00


	//----- nvinfo : EIATTR_KPARAM_INFO
	.align		4
.L_32:
        /*0088*/ 	.byte	0x04, 0x17
        /*008a*/ 	.short	(.L_34 - .L_33)
.L_33:
        /*008c*/ 	.word	0x00000000
        /*0090*/ 	.short	0x0002
        /*0092*/ 	.short	0x0010
        /*0094*/ 	.byte	0x00, 0xf4, 0x21, 0x00


	//----- nvinfo : EIATTR_KPARAM_INFO
	.align		4
.L_34:
        /*0098*/ 	.byte	0x04, 0x17
        /*009a*/ 	.short	(.L_36 - .L_35)
.L_35:
        /*009c*/ 	.word	0x00000000
        /*00a0*/ 	.short	0x0001
        /*00a2*/ 	.short	0x0008
        /*00a4*/ 	.byte	0x00, 0xf4, 0x21, 0x00


	//----- nvinfo : EIATTR_KPARAM_INFO
	.align		4
.L_36:
        /*00a8*/ 	.byte	0x04, 0x17
        /*00aa*/ 	.short	(.L_38 - .L_37)
.L_37:
        /*00ac*/ 	.word	0x00000000
        /*00b0*/ 	.short	0x0000
        /*00b2*/ 	.short	0x0000
        /*00b4*/ 	.byte	0x00, 0xf4, 0x21, 0x00


	//----- nvinfo : EIATTR_AT_ENTRY_FRAGMENTS
	.align		4
.L_38:
        /*00b8*/ 	.byte	0x04, 0x4f
        /*00ba*/ 	.short	(.L_40 - .L_39)


	//   ....[0]....
.L_39:
        /*00bc*/ 	.word	0x00000004


	//----- nvinfo : EIATTR_RESERVED_SMEM_USED
	.align		4
.L_40:
        /*00c0*/ 	.byte	0x01, 0x41
	.zero		2


	//----- nvinfo : EIATTR_SPARSE_MMA_MASK
	.align		4
        /*00c4*/ 	.byte	0x03, 0x50
        /*00c6*/ 	.short	0x0000


	//----- nvinfo : EIATTR_TCGEN05_1CTA_USED
	.align		4
        /*00c8*/ 	.byte	0x01, 0x51
	.zero		2


	//----- nvinfo : EIATTR_MAXREG_COUNT
	.align		4
        /*00cc*/ 	.byte	0x03, 0x1b
        /*00ce*/ 	.short	0x00ff


	//----- nvinfo : EIATTR_NUM_BARRIERS
	.align		4
        /*00d0*/ 	.byte	0x02, 0x4c
        /*00d2*/ 	.byte	0x01
	.zero		1


	//----- nvinfo : EIATTR_INT_WARP_WIDE_INSTR_OFFSETS
	.align		4
        /*00d4*/ 	.byte	0x04, 0x31
        /*00d6*/ 	.short	(.L_42 - .L_41)


	//   ....[0]....
.L_41:
        /*00d8*/ 	.word	0x00001720


	//   ....[1]....
        /*00dc*/ 	.word	0x00001740


	//   ....[2]....
        /*00e0*/ 	.word	0x000017c0


	//   ....[3]....
        /*00e4*/ 	.word	0x00001ae0


	//   ....[4]....
        /*00e8*/ 	.word	0x00001dd0


	//   ....[5]....
        /*00ec*/ 	.word	0x00001de0


	//   ....[6]....
        /*00f0*/ 	.word	0x00001f70


	//   ....[7]....
        /*00f4*/ 	.word	0x000022c0


	//   ....[8]....
        /*00f8*/ 	.word	0x000022d0


	//   ....[9]....
        /*00fc*/ 	.word	0x00002d70


	//   ....[10]....
        /*0100*/ 	.word	0x00002dc0


	//----- nvinfo : EIATTR_COOP_GROUP_MASK_REGIDS
	.align		4
.L_42:
        /*0104*/ 	.byte	0x04, 0x29
        /*0106*/ 	.short	(.L_44 - .L_43)


	//   ....[0]....
.L_43:
        /*0108*/ 	.word	0xffffffff


	//   ....[1]....
        /*010c*/ 	.word	0xffffffff


	//   ....[2]....
        /*0110*/ 	.word	0xffffffff


	//   ....[3]....
        /*0114*/ 	.word	0xffffffff


	//   ....[4]....
        /*0118*/ 	.word	0xffffffff


	//   ....[5]....
        /*011c*/ 	.word	0xffffffff


	//   ....[6]....
        /*0120*/ 	.word	0xffffffff


	//   ....[7]....
        /*0124*/ 	.word	0xffffffff


	//   ....[8]....
        /*0128*/ 	.word	0xffffffff


	//   ....[9]....
        /*012c*/ 	.word	0xffffffff


	//----- nvinfo : EIATTR_COOP_GROUP_INSTR_OFFSETS
	.align		4
.L_44:
        /*0130*/ 	.byte	0x04, 0x28
        /*0132*/ 	.short	(.L_46 - .L_45)


	//   ....[0]....
.L_45:
        /*0134*/ 	.word	0x00000050


	//   ....[1]....
        /*0138*/ 	.word	0x00000310


	//   ....[2]....
        /*013c*/ 	.word	0x00000500


	//   ....[3]....
        /*0140*/ 	.word	0x000009c0


	//   ....[4]....
        /*0144*/ 	.word	0x00000b00


	//   ....[5]....
        /*0148*/ 	.word	0x00000fb0


	//   ....[6]....
        /*014c*/ 	.word	0x000010f0


	//   ....[7]....
        /*0150*/ 	.word	0x000015e0


	//   ....[8]....
        /*0154*/ 	.word	0x00002c00


	//   ....[9]....
        /*0158*/ 	.word	0x00002e70


	//----- nvinfo : EIATTR_VRC_CTA_INIT_COUNT
	.align		4
.L_46:
        /*015c*/ 	.byte	0x02, 0x4a
        /*015e*/ 	.byte	0x80
	.zero		1


	//----- nvinfo : EIATTR_MBARRIER_INSTR_OFFSETS
	.align		4
        /*0160*/ 	.byte	0x04, 0x39
        /*0162*/ 	.short	(.L_48 - .L_47)


	//   ....[0]....
.L_47:
        /*0164*/ 	.word	0x000017e0
        /*0168*/ 	.word	0x000000ff
        /*016c*/ 	.word	0x0001e000
        /*0170*/ 	.short	0x0100
        /*0172*/ 	.byte	0x08
	.zero		1


	//   ....[1]....
        /*0174*/ 	.word	0x000017f0
        /*0178*/ 	.word	0x000000ff
        /*017c*/ 	.word	0x0001e020
        /*0180*/ 	.short	0x0100
        /*0182*/ 	.byte	0x08
	.zero		1


	//   ....[2]....
        /*0184*/ 	.word	0x000018a0
        /*0188*/ 	.word	0x000000ff
        /*018c*/ 	.word	0x0001e008
        /*0190*/ 	.short	0x0100
        /*0192*/ 	.byte	0x08
	.zero		1


	//   ....[3]....
        /*0194*/ 	.word	0x000018b0
        /*0198*/ 	.word	0x000000ff
        /*019c*/ 	.word	0x0001e028
        /*01a0*/ 	.short	0x0100
        /*01a2*/ 	.byte	0x08
	.zero		1


	//   ....[4]....
        /*01a4*/ 	.word	0x000019c0
        /*01a8*/ 	.word	0x000000ff
        /*01ac*/ 	.word	0x0001e010
        /*01b0*/ 	.short	0x0100
        /*01b2*/ 	.byte	0x08
	.zero		1


	//   ....[5]....
        /*01b4*/ 	.word	0x000019d0
        /*01b8*/ 	.word	0x000000ff
        /*01bc*/ 	.word	0x0001e030
        /*01c0*/ 	.short	0x0100
        /*01c2*/ 	.byte	0x08
	.zero		1


	//   ....[6]....
        /*01c4*/ 	.word	0x00001b80
        /*01c8*/ 	.word	0x000000ff
        /*01cc*/ 	.word	0x0001e000
        /*01d0*/ 	.short	0x010a
        /*01d2*/ 	.byte	0x08
	.zero		1


	//   ....[7]....
        /*01d4*/ 	.word	0x00001e30
        /*01d8*/ 	.word	0x000000ff
        /*01dc*/ 	.word	0x0001e020
        /*01e0*/ 	.short	0x010a
        /*01e2*/ 	.byte	0x08
	.zero		1


	//   ....[8]....
        /*01e4*/ 	.word	0x00002030
        /*01e8*/ 	.word	0x000000ff
        /*01ec*/ 	.word	0x0001e000
        /*01f0*/ 	.short	0x010a
        /*01f2*/ 	.byte	0x11
	.zero		1


	//   ....[9]....
        /*01f4*/ 	.word	0x00002310
        /*01f8*/ 	.word	0x000000ff
        /*01fc*/ 	.word	0x0001e020
        /*0200*/ 	.short	0x010a
        /*0202*/ 	.byte	0x11
	.zero		1


	//   ....[10]....
        /*0204*/ 	.word	0x000023e0
        /*0208*/ 	.word	0x000000ff
        /*020c*/ 	.word	0x0001e000
        /*0210*/ 	.short	0x0108
        /*0212*/ 	.byte	0x08
	.zero		1


	//   ....[11]....
        /*0214*/ 	.word	0x000023f0
        /*0218*/ 	.word	0x000000ff
        /*021c*/ 	.word	0x0001e020
        /*0220*/ 	.short	0x0108
        /*0222*/ 	.byte	0x08
	.zero		1


	//   ....[12]....
        /*0224*/ 	.word	0x00002440
        /*0228*/ 	.word	0x000000ff
        /*022c*/ 	.word	0x0001e008
        /*0230*/ 	.short	0x0108
        /*0232*/ 	.byte	0x08
	.zero		1


	//   ....[13]....
        /*0234*/ 	.word	0x00002450
        /*0238*/ 	.word	0x000000ff
        /*023c*/ 	.word	0x0001e028
        /*0240*/ 	.short	0x0108
        /*0242*/ 	.byte	0x08
	.zero		1


	//   ....[14]....
        /*0244*/ 	.word	0x000024a0
        /*0248*/ 	.word	0x000000ff
        /*024c*/ 	.word	0x0001e010
        /*0250*/ 	.short	0x0108
        /*0252*/ 	.byte	0x08
	.zero		1


	//   ....[15]....
        /*0254*/ 	.word	0x000024b0
        /*0258*/ 	.word	0x000000ff
        /*025c*/ 	.word	0x0001e030
        /*0260*/ 	.short	0x0108
        /*0262*/ 	.byte	0x08
	.zero		1


	//   ....[16]....
        /*0264*/ 	.word	0x00002e90
        /*0268*/ 	.word	0x000000ff
        /*026c*/ 	.word	0x0001e000
        /*0270*/ 	.short	0x010a
        /*0272*/ 	.byte	0x08
	.zero		1


	//   ....[17]....
        /*0274*/ 	.word	0x00002ec0
        /*0278*/ 	.word	0x000000ff
        /*027c*/ 	.word	0x0001e020
        /*0280*/ 	.short	0x010a
        /*0282*/ 	.byte	0x08
	.zero		1


	//   ....[18]....
        /*0284*/ 	.word	0x00002ef0
        /*0288*/ 	.word	0x000000ff
        /*028c*/ 	.word	0x0001e000
        /*0290*/ 	.short	0x010a
        /*0292*/ 	.byte	0x11
	.zero		1


	//   ....[19]....
        /*0294*/ 	.word	0x00002f20
        /*0298*/ 	.word	0x000000ff
        /*029c*/ 	.word	0x0001e020
        /*02a0*/ 	.short	0x010a
        /*02a2*/ 	.byte	0x11
	.zero		1


	//----- nvinfo : EIATTR_NUM_MBARRIERS
	.align		4
.L_48:
        /*02a4*/ 	.byte	0x03, 0x38
        /*02a6*/ 	.short	0x0006


	//----- nvinfo : EIATTR_EXIT_INSTR_OFFSETS
	.align		4
        /*02a8*/ 	.byte	0x04, 0x1c
        /*02aa*/ 	.short	(.L_50 - .L_49)


	//   ....[0]....
.L_49:
        /*02ac*/ 	.word	0x00002e80


	//----- nvinfo : EIATTR_REQNTID
	.align		4
.L_50:
        /*02b0*/ 	.byte	0x04, 0x10
        /*02b2*/ 	.short	(.L_52 - .L_51)
.L_51:
        /*02b4*/ 	.word	0x00000080
        /*02b8*/ 	.word	0x00000001
        /*02bc*/ 	.word	0x00000001


	//----- nvinfo : EIATTR_CRS_STACK_SIZE
	.align		4
.L_52:
        /*02c0*/ 	.byte	0x04, 0x1e
        /*02c2*/ 	.short	(.L_54 - .L_53)
.L_53:
        /*02c4*/ 	.word	0x00000000


	//----- nvinfo : EIATTR_CBANK_PARAM_SIZE
	.align		4
.L_54:
        /*02c8*/ 	.byte	0x03, 0x19
        /*02ca*/ 	.short	0x0050


	//----- nvinfo : EIATTR_PARAM_CBANK
	.align		4
        /*02cc*/ 	.byte	0x04, 0x0a
        /*02ce*/ 	.short	(.L_56 - .L_55)
	.align		4
.L_55:
        /*02d0*/ 	.word	index@(.nv.constant0.gluon_tcgen05)
        /*02d4*/ 	.short	0x0380
        /*02d6*/ 	.short	0x0050


	//----- nvinfo : EIATTR_SW_WAR
	.align		4
.L_56:
        /*02d8*/ 	.byte	0x04, 0x36
        /*02da*/ 	.short	(.L_58 - .L_57)
.L_57:
        /*02dc*/ 	.word	0x00000008
.L_58:


//--------------------- .nv.compat                --------------------------
	.section	.nv.compat,"",@"SHT_CUDA_COMPAT_INFO"
	.align	4
        /*0000*/ 	.byte	0x02, 0x02, 0x02, 0x00, 0x02, 0x05, 0x05, 0x00, 0x02, 0x03, 0x03, 0x00, 0x02, 0x06, 0x01, 0x00


//--------------------- .nv.callgraph             --------------------------
	.section	.nv.callgraph,"",@"SHT_CUDA_CALLGRAPH"
	.align	4
	.sectionentsize	8
	.align		4
        /*0000*/ 	.word	0x00000000
	.align		4
        /*0004*/ 	.word	0xffffffff
	.align		4
        /*0008*/ 	.word	0x00000000
	.align		4
        /*000c*/ 	.word	0xfffffffe
	.align		4
        /*0010*/ 	.word	0x00000000
	.align		4
        /*0014*/ 	.word	0xfffffffd
	.align		4
        /*0018*/ 	.word	0x00000000
	.align		4
        /*001c*/ 	.word	0xfffffffc


//--------------------- .text.gluon_tcgen05       --------------------------
	.section	.text.gluon_tcgen05,"ax",@progbits
	.align	128
        .global         gluon_tcgen05
        .type           gluon_tcgen05,@function
        .size           gluon_tcgen05,(.L_x_81 - gluon_tcgen05)
        .other          gluon_tcgen05,@"STO_CUDA_ENTRY STV_DEFAULT"
gluon_tcgen05:
.text.gluon_tcgen05:
[----:B------:R-:W1:Y:S01]  /*0000*/  LDC R1, c[0x0][0x37c] ;  /* 0x0000df00ff017b82 */ /* 0x000e620000000800 */
[----:B------:R-:W2:Y:S02]  /*0010*/  S2R R0, SR_TID.X ;  /* 0x0000000000007919 */ /* 0x000ea40000002100 */
[----:B--2---:R-:W-:-:S13]  /*0020*/  ISETP.GE.U32.AND P1, PT, R0, 0x20, PT ;  /* 0x000000200000780c */ /* 0x004fda0003f26070 */
[----:B------:R-:W-:Y:S05]  /*0030*/  @P1 BRA `(.L_x_0) ;  /* 0x0000000000b81947 */ /* 0x000fea0003800000 */
[----:B------:R-:W2:Y:S01]  /*0040*/  S2UR UR6, SR_CgaCtaId ;  /* 0x00000000000679c3 */ /* 0x000ea20000008800 */
[----:B------:R-:W-:Y:S01]  /*0050*/  NOP ;  /* 0x0000000000007918 */ /* 0x000fe20000000000 */
[----:B------:R-:W-:Y:S02]  /*0060*/  UMOV UR4, 0x40 ;  /* 0x0000004000047882 */ /* 0x000fe40000000000 */
[----:B--2---:R-:W-:-:S09]  /*0070*/  ULEA UR4, UR6, UR4, 0x18 ;  /* 0x0000000406047291 */ /* 0x004fd2000f8ec0ff */
[----:B------:R-:W2:Y:S01]  /*0080*/  LDS.U8 R2, [UR4] ;  /* 0x00000004ff027984 */ /* 0x000ea20008000000 */
[----:B------:R-:W-:Y:S02]  /*0090*/  UMOV UR4, 0x400 ;  /* 0x0000040000047882 */ /* 0x000fe40000000000 */
[----:B------:R-:W-:Y:S01]  /*00a0*/  ULEA UR4, UR6, UR4, 0x18 ;  /* 0x0000000406047291 */ /* 0x000fe2000f8ec0ff */
[----:B--2---:R-:W-:-:S13]  /*00b0*/  ISETP.NE.AND P0, PT, R2, RZ, PT ;  /* 0x000000ff0200720c */ /* 0x004fda0003f05270 */
[----:B------:R-:W-:Y:S05]  /*00c0*/  @P0 BRA `(.L_x_1) ;  /* 0x00000000007c0947 */ /* 0x000fea0003800000 */
[----:B------:R-:W-:-:S13]  /*00d0*/  ELECT P0, URZ, PT ;  /* 0x0000000000ff782f */ /* 0x000fda0003800000 */
[----:B------:R-:W-:Y:S05]  /*00e0*/  @!P0 BRA `(.L_x_2) ;  /* 0x0000000000848947 */ /* 0x000fea0003800000 */
[----:B------:R-:W-:Y:S01]  /*00f0*/  UMOV UR5, 0x8 ;  /* 0x0000000800057882 */ /* 0x000fe20000000000 */
[----:B------:R-:W-:Y:S02]  /*0100*/  IMAD.MOV.U32 R5, RZ, RZ, 0x1 ;  /* 0x00000001ff057424 */ /* 0x000fe400078e00ff */
[----:B------:R-:W-:Y:S02]  /*0110*/  IMAD.MOV.U32 R3, RZ, RZ, 0xff ;  /* 0x000000ffff037424 */ /* 0x000fe400078e00ff */
[----:B------:R-:W-:Y:S04]  /*0120*/  DEPBAR.LE SB2, 0x36 ;  /* 0x0000ad800000791a */ /* 0x000fe80000000000 */
[----:B------:R-:W2:Y:S02]  /*0130*/  UTCATOMSWS.FIND_AND_SET.ALIGN UP0, UR5, UR5 ;  /* 0x00000005000575e3 */ /* 0x000ea40008000800 */
[----:B--2---:R-:W-:-:S04]  /*0140*/  PLOP3.LUT P0, PT, PT, PT, UP0, 0x80, 0x8 ;  /* 0x000000000008781c */ /* 0x004fc80003f0f008 */
[----:B------:R-:W-:-:S04]  /*0150*/  SEL R2, RZ, 0xffffffff, !P0 ;  /* 0xffffffffff027807 */ /* 0x000fc80004000000 */
[----:B------:R-:W-:Y:S01]  /*0160*/  ISETP.NE.AND P0, PT, R2, RZ, PT ;  /* 0x000000ff0200720c */ /* 0x000fe20003f05270 */
[----:B------:R-:W-:-:S12]  /*0170*/  IMAD.U32 R2, RZ, RZ, UR5 ;  /* 0x00000005ff027e24 */ /* 0x000fd8000f8e00ff */
[----:B------:R-:W-:Y:S05]  /*0180*/  @P0 BRA `(.L_x_3) ;  /* 0x0000000000240947 */ /* 0x000fea0003800000 */
.L_x_4:
[----:B------:R-:W-:Y:S05]  /*0190*/  NANOSLEEP 0x64 ;  /* 0x000000640000795d */ /* 0x000fea0003800000 */
[----:B------:R-:W-:-:S05]  /*01a0*/  UMOV UR5, 0x8 ;  /* 0x0000000800057882 */ /* 0x000fca0000000000 */
[----:B------:R-:W-:Y:S04]  /*01b0*/  DEPBAR.LE SB2, 0x36 ;  /* 0x0000ad800000791a */ /* 0x000fe80000000000 */
[----:B------:R-:W2:Y:S02]  /*01c0*/  UTCATOMSWS.FIND_AND_SET.ALIGN UP0, UR5, UR5 ;  /* 0x00000005000575e3 */ /* 0x000ea40008000800 */
[----:B--2---:R-:W-:-:S04]  /*01d0*/  PLOP3.LUT P0, PT, PT, PT, UP0, 0x80, 0x8 ;  /* 0x000000000008781c */ /* 0x004fc80003f0f008 */
[----:B------:R-:W-:-:S04]  /*01e0*/  SEL R2, RZ, 0xffffffff, !P0 ;  /* 0xffffffffff027807 */ /* 0x000fc80004000000 */
[----:B------:R-:W-:Y:S01]  /*01f0*/  ISETP.NE.AND P0, PT, R2, RZ, PT ;  /* 0x000000ff0200720c */ /* 0x000fe20003f05270 */
[----:B------:R-:W-:-:S12]  /*0200*/  IMAD.U32 R2, RZ, RZ, UR5 ;  /* 0x00000005ff027e24 */ /* 0x000fd8000f8e00ff */
[----:B------:R-:W-:Y:S05]  /*0210*/  @!P0 BRA `(.L_x_4) ;  /* 0xfffffffc00dc8947 */ /* 0x000fea000383ffff */
.L_x_3:
[C---:B------:R-:W-:Y:S01]  /*0220*/  VIADD R4, R2.reuse, 0x10 ;  /* 0x0000001002047836 */ /* 0x040fe20000000000 */
[----:B------:R-:W-:Y:S01]  /*0230*/  UMOV UR5, 0x50 ;  /* 0x0000005000057882 */ /* 0x000fe20000000000 */
[----:B------:R-:W-:Y:S01]  /*0240*/  SHF.L.U32 R3, R3, R2, RZ ;  /* 0x0000000203037219 */ /* 0x000fe200000006ff */
[----:B------:R-:W-:Y:S01]  /*0250*/  ULEA UR5, UR6, UR5, 0x18 ;  /* 0x0000000506057291 */ /* 0x000fe2000f8ec0ff */
[----:B------:R-:W-:Y:S01]  /*0260*/  IMAD.SHL.U32 R2, R2, 0x20, RZ ;  /* 0x0000002002027824 */ /* 0x000fe200078e00ff */
[----:B------:R-:W-:-:S04]  /*0270*/  SHF.L.U32 R4, R5, R4, RZ ;  /* 0x0000000405047219 */ /* 0x000fc800000006ff */
[----:B------:R-:W-:-:S05]  /*0280*/  LOP3.LUT R3, R4, R3, RZ, 0xfc, !PT ;  /* 0x0000000304037212 */ /* 0x000fca00078efcff */
[----:B------:R2:W-:Y:S04]  /*0290*/  ATOMS.OR RZ, [UR5], R3 ;  /* 0x00000003ffff798c */ /* 0x0005e8000b000005 */
[----:B------:R2:W-:Y:S01]  /*02a0*/  STS [UR4], R2 ;  /* 0x00000002ff007988 */ /* 0x0005e20008000804 */
[----:B------:R-:W-:Y:S05]  /*02b0*/  BRA `(.L_x_2) ;  /* 0x0000000000107947 */ /* 0x000fea0003800000 */
.L_x_1:
[----:B------:R-:W-:Y:S01]  /*02c0*/  IMAD.MOV.U32 R3, RZ, RZ, -0x1 ;  /* 0xffffffffff037424 */ /* 0x000fe200078e00ff */
[----:B------:R-:W-:-:S04]  /*02d0*/  MOV R2, 0x300 ;  /* 0x0000030000027802 */ /* 0x000fc80000000f00 */
[----:B------:R2:W-:Y:S03]  /*02e0*/  STS [UR4], R3 ;  /* 0x00000003ff007988 */ /* 0x0005e60008000804 */
[----:B-12---:R-:W-:Y:S05]  /*02f0*/  CALL.REL.NOINC `($__internal_1_$__cuda_sm10x_tcgen05_guardrail_trap_phase_invalid_during_alloc) ;  /* 0x0000002c00207944 */ /* 0x006fea0003c00000 */
.L_x_2:
[----:B------:R-:W-:Y:S05]  /*0300*/  WARPSYNC.ALL ;  /* 0x0000000000007948 */ /* 0x000fea0003800000 */
[----:B------:R-:W-:Y:S01]  /*0310*/  NOP ;  /* 0x0000000000007918 */ /* 0x000fe20000000000 */
.L_x_0:
[----:B------:R-:W3:Y:S08]  /*0320*/  S2UR UR4, SR_CgaCtaId ;  /* 0x00000000000479c3 */ /* 0x000ef00000008800 */
[----:B------:R-:W-:Y:S01]  /*0330*/  BAR.SYNC.DEFER_BLOCKING 0x0 ;  /* 0x0000000000007b1d */ /* 0x000fe20000010000 */
[----:B------:R-:W-:-:S05]  /*0340*/  LOP3.LUT R10, R0, 0x7f, RZ, 0xc0, !PT ;  /* 0x0000007f000a7812 */ /* 0x000fca00078ec0ff */
[----:B------:R-:W-:Y:S02]  /*0350*/  UMOV UR8, 0x400 ;  /* 0x0000040000087882 */ /* 0x000fe40000000000 */
[----:B------:R-:W4:Y:S08]  /*0360*/  LDC R4, c[0x0][0x398] ;  /* 0x0000e600ff047b82 */ /* 0x000f300000000800 */
[----:B------:R-:W5:Y:S01]  /*0370*/  LDC R13, c[0x0][0x3a0] ;  /* 0x0000e800ff0d7b82 */ /* 0x000f620000000800 */
[----:B---3--:R-:W-:-:S07]  /*0380*/  ULEA UR8, UR4, UR8, 0x18 ;  /* 0x0000000804087291 */ /* 0x008fce000f8ec0ff */
[----:B------:R-:W3:Y:S02]  /*0390*/  S2UR UR9, SR_CTAID.Y ;  /* 0x00000000000979c3 */ /* 0x000ee40000002600 */
[----:B--2---:R-:W2:Y:S06]  /*03a0*/  LDS R3, [UR8] ;  /* 0x00000008ff037984 */ /* 0x004eac0008000800 */
[----:B------:R-:W-:Y:S06]  /*03b0*/  BAR.SYNC.DEFER_BLOCKING 0x0 ;  /* 0x0000000000007b1d */ /* 0x000fec0000010000 */
[----:B------:R-:W-:Y:S05]  /*03c0*/  @P1 BRA `(.L_x_5) ;  /* 0x0000000000181947 */ /* 0x000fea0003800000 */
[----:B------:R-:W-:Y:S01]  /*03d0*/  ELECT P0, URZ, PT ;  /* 0x0000000000ff782f */ /* 0x000fe20003800000 */
[----:B------:R-:W-:Y:S01]  /*03e0*/  IMAD.MOV.U32 R2, RZ, RZ, 0x1 ;  /* 0x00000001ff027424 */ /* 0x000fe200078e00ff */
[----:B------:R-:W-:Y:S01]  /*03f0*/  UMOV UR5, 0x40 ;  /* 0x0000004000057882 */ /* 0x000fe20000000000 */
[----:B------:R-:W-:Y:S01]  /*0400*/  UVIRTCOUNT.DEALLOC.SMPOOL 0x80 ;  /* 0x000000800000784c */ /* 0x000fe20000000000 */
[----:B------:R-:W-:-:S09]  /*0410*/  ULEA UR5, UR4, UR5, 0x18 ;  /* 0x0000000504057291 */ /* 0x000fd2000f8ec0ff */
[----:B------:R5:W-:Y:S03]  /*0420*/  @P0 STS.U8 [UR5], R2 ;  /* 0x00000002ff000988 */ /* 0x000be60008000005 */
.L_x_5:
[----:B------:R-:W5:Y:S01]  /*0430*/  S2UR UR4, SR_CTAID.Z ;  /* 0x00000000000479c3 */ /* 0x000f620000002700 */
[----:B------:R-:W4:Y:S01]  /*0440*/  LDCU UR5, c[0x0][0x370] ;  /* 0x00006e00ff0577ac */ /* 0x000f220008000800 */
[----:B------:R-:W-:Y:S01]  /*0450*/  ISETP.GE.U32.AND P0, PT, R10, 0x20, PT ;  /* 0x000000200a00780c */ /* 0x000fe20003f06070 */
[----:B----4-:R-:W-:Y:S01]  /*0460*/  VIADD R4, R4, 0xffffffff ;  /* 0xffffffff04047836 */ /* 0x010fe20000000000 */
[C---:B------:R-:W-:Y:S01]  /*0470*/  ISETP.NE.U32.AND P2, PT, R10.reuse, RZ, PT ;  /* 0x000000ff0a00720c */ /* 0x040fe20003f45070 */
[----:B------:R-:W5:Y:S01]  /*0480*/  LDCU UR6, c[0x0][0x374] ;  /* 0x00006e80ff0677ac */ /* 0x000f620008000800 */
[----:B------:R-:W-:Y:S01]  /*0490*/  LEA R11, R10, UR8, 0x2 ;  /* 0x000000080a0b7c11 */ /* 0x000fe2000f8e10ff */
[----:B-----5:R-:W-:Y:S01]  /*04a0*/  VIADD R12, R13, 0xffffffff ;  /* 0xffffffff0d0c7836 */ /* 0x020fe20000000000 */
[----:B------:R-:W4:Y:S01]  /*04b0*/  S2UR UR13, SR_CTAID.X ;  /* 0x00000000000d79c3 */ /* 0x000f220000002500 */
[----:B------:R-:W5:Y:S01]  /*04c0*/  LDCU.64 UR10, c[0x0][0x3c0] ;  /* 0x00007800ff0a77ac */ /* 0x000f620008000a00 */
[----:B--2---:R-:W-:Y:S01]  /*04d0*/  R2UR UR24, R3 ;  /* 0x00000000031872ca */ /* 0x004fe200000e0000 */
[----:B------:R-:W-:Y:S04]  /*04e0*/  BSSY.RECONVERGENT B0, `(.L_x_6) ;  /* 0x0000011000007945 */ /* 0x000fe80003800200 */
[----:B------:R2:W-:Y:S01]  /*04f0*/  @!P0 STS [R11], RZ ;  /* 0x000000ff0b008388 */ /* 0x0005e20000000800 */
[----:B------:R-:W-:-:S03]  /*0500*/  NOP ;  /* 0x0000000000007918 */ /* 0x000fc60000000000 */
[----:B------:R2:W-:Y:S01]  /*0510*/  @!P2 STS [UR8+0x24], R4 ;  /* 0x00002404ff00a988 */ /* 0x0005e20008000808 */
[----:B---3--:R-:W-:-:S03]  /*0520*/  UIMAD UR4, UR4, UR6, UR9 ;  /* 0x00000006040472a4 */ /* 0x008fc6000f8e0209 */
[----:B------:R2:W-:Y:S01]  /*0530*/  @!P2 STS [UR8+0x20], R12 ;  /* 0x0000200cff00a988 */ /* 0x0005e20008000808 */
[----:B----4-:R-:W-:-:S04]  /*0540*/  UIMAD UR4, UR4, UR5, UR13 ;  /* 0x00000005040472a4 */ /* 0x010fc8000f8e020d */
[----:B------:R-:W-:-:S04]  /*0550*/  UIMAD UR4, UR4, 0x180, URZ ;  /* 0x00000180040478a4 */ /* 0x000fc8000f8e02ff */
[----:B-----5:R-:W-:-:S04]  /*0560*/  UIADD3 UR22, UP0, UPT, UR4, UR10, URZ ;  /* 0x0000000a04167290 */ /* 0x020fc8000ff1e0ff */
[----:B------:R-:W-:Y:S01]  /*0570*/  ULEA.HI.X.SX32 UR23, UR4, UR11, 0x1, UP0 ;  /* 0x0000000b04177291 */ /* 0x000fe200080f0eff */
[----:B--2---:R-:W-:Y:S11]  /*0580*/  @P2 BRA `(.L_x_7) ;  /* 0x0000000000182947 */ /* 0x004ff60003800000 */
[----:B------:R-:W2:Y:S01]  /*0590*/  LDS R2, [UR8+0x8] ;  /* 0x00000808ff027984 */ /* 0x000ea20008000800 */
[----:B------:R-:W3:Y:S01]  /*05a0*/  LDC.64 R6, c[0x0][0x380] ;  /* 0x0000e000ff067b82 */ /* 0x000ee20000000a00 */
[----:B------:R-:W-:Y:S02]  /*05b0*/  IMAD.MOV.U32 R3, RZ, RZ, 0x70 ;  /* 0x00000070ff037424 */ /* 0x000fe400078e00ff */
[----:B---3--:R3:W-:Y:S03]  /*05c0*/  STS.64 [UR8], R6 ;  /* 0x00000006ff007988 */ /* 0x0087e60008000a08 */
[----:B--2---:R-:W-:-:S05]  /*05d0*/  LOP3.LUT R2, R2, 0x10, R3, 0xd8, !PT ;  /* 0x0000001002027812 */ /* 0x004fca00078ed803 */
[----:B------:R3:W-:Y:S02]  /*05e0*/  STS [UR8+0x8], R2 ;  /* 0x00000802ff007988 */ /* 0x0007e40008000808 */
.L_x_7:
[----:B------:R-:W-:Y:S05]  /*05f0*/  BSYNC.RECONVERGENT B0 ;  /* 0x0000000000007941 */ /* 0x000fea0003800200 */
.L_x_6:
[----:B------:R-:W-:Y:S04]  /*0600*/  BSSY.RECONVERGENT B0, `(.L_x_8) ;  /* 0x000000a000007945 */ /* 0x000fe80003800200 */
[----:B------:R-:W-:Y:S05]  /*0610*/  @P2 BRA `(.L_x_9) ;  /* 0x0000000000202947 */ /* 0x000fea0003800000 */
[----:B---3--:R-:W2:Y:S01]  /*0620*/  LDS R2, [UR8+0x34] ;  /* 0x00003408ff027984 */ /* 0x008ea20008000800 */
[----:B------:R-:W-:Y:S02]  /*0630*/  IMAD.MOV.U32 R3, RZ, RZ, 0x3f000000 ;  /* 0x3f000000ff037424 */ /* 0x000fe400078e00ff */
[----:B------:R-:W-:Y:S01]  /*0640*/  @!P2 IMAD.MOV.U32 R5, RZ, RZ, 0x3f ;  /* 0x0000003fff05a424 */ /* 0x000fe200078e00ff */
[----:B------:R-:W3:Y:S02]  /*0650*/  @!P2 LDS R6, [UR8+0x38] ;  /* 0x00003808ff06a984 */ /* 0x000ee40008000800 */
[----:B--2---:R-:W-:Y:S02]  /*0660*/  LOP3.LUT R2, R2, 0xff000000, R3, 0xb8, !PT ;  /* 0xff00000002027812 */ /* 0x004fe400078eb803 */
[----:B---3--:R-:W-:-:S03]  /*0670*/  @!P2 LOP3.LUT R3, R6, 0xff, R5, 0xb8, !PT ;  /* 0x000000ff0603a812 */ /* 0x008fc600078eb805 */
[----:B------:R2:W-:Y:S04]  /*0680*/  STS [UR8+0x34], R2 ;  /* 0x00003402ff007988 */ /* 0x0005e80008000808 */
[----:B------:R2:W-:Y:S02]  /*0690*/  @!P2 STS [UR8+0x38], R3 ;  /* 0x00003803ff00a988 */ /* 0x0005e40008000808 */
.L_x_9:
[----:B------:R-:W-:Y:S05]  /*06a0*/  BSYNC.RECONVERGENT B0 ;  /* 0x0000000000007941 */ /* 0x000fea0003800200 */
.L_x_8:
[----:B------:R-:W-:Y:S04]  /*06b0*/  BSSY.RECONVERGENT B0, `(.L_x_10) ;  /* 0x000000e000007945 */ /* 0x000fe80003800200 */
[----:B------:R-:W-:Y:S05]  /*06c0*/  @P2 BRA `(.L_x_11) ;  /* 0x0000000000302947 */ /* 0x000fea0003800000 */
[----:B--2---:R-:W2:Y:S01]  /*06d0*/  LDS R3, [UR8+0x34] ;  /* 0x00003408ff037984 */ /* 0x004ea20008000800 */
[----:B------:R-:W4:Y:S03]  /*06e0*/  LDC.64 R8, c[0x0][0x3a8] ;  /* 0x0000ea00ff087b82 */ /* 0x000f260000000a00 */
[----:B---3--:R-:W3:Y:S01]  /*06f0*/  LDS R2, [UR8+0x1c] ;  /* 0x00001c08ff027984 */ /* 0x008ee20008000800 */
[C---:B----4-:R-:W-:Y:S01]  /*0700*/  SHF.L.U64.HI R6, R8.reuse, 0x1, R9 ;  /* 0x0000000108067819 */ /* 0x050fe20000010209 */
[----:B------:R-:W-:-:S03]  /*0710*/  IMAD.SHL.U32 R5, R8, 0x2, RZ ;  /* 0x0000000208057824 */ /* 0x000fc600078e00ff */
[--C-:B------:R-:W-:Y:S02]  /*0720*/  SHF.R.U32.HI R7, RZ, 0x4, R6.reuse ;  /* 0x00000004ff077819 */ /* 0x100fe40000011606 */
[----:B------:R-:W-:-:S05]  /*0730*/  SHF.R.U64 R5, R5, 0x4, R6 ;  /* 0x0000000405057819 */ /* 0x000fca0000001206 */
[----:B------:R4:W-:Y:S01]  /*0740*/  STS [UR8+0xc], R5 ;  /* 0x00000c05ff007988 */ /* 0x0009e20008000808 */
[----:B--2---:R-:W-:Y:S02]  /*0750*/  LOP3.LUT R3, R3, 0x7, RZ, 0xb8, !PT ;  /* 0x0000000703037812 */ /* 0x004fe400078eb8ff */
[----:B---3--:R-:W-:-:S03]  /*0760*/  LOP3.LUT R2, R2, 0xf, R7, 0xb8, !PT ;  /* 0x0000000f02027812 */ /* 0x008fc600078eb807 */
[----:B------:R4:W-:Y:S04]  /*0770*/  STS [UR8+0x34], R3 ;  /* 0x00003403ff007988 */ /* 0x0009e80008000808 */
[----:B------:R4:W-:Y:S02]  /*0780*/  STS [UR8+0x1c], R2 ;  /* 0x00001c02ff007988 */ /* 0x0009e40008000808 */
.L_x_11:
[----:B------:R-:W-:Y:S05]  /*0790*/  BSYNC.RECONVERGENT B0 ;  /* 0x0000000000007941 */ /* 0x000fea0003800200 */
.L_x_10:
[----:B------:R-:W-:Y:S04]  /*07a0*/  BSSY.RECONVERGENT B1, `(.L_x_12) ;  /* 0x000001a000017945 */ /* 0x000fe80003800200 */
[----:B------:R-:W-:Y:S04]  /*07b0*/  BSSY.RELIABLE B0, `(.L_x_13) ;  /* 0x0000015000007945 */ /* 0x000fe80003800100 */
[----:B------:R-:W-:Y:S05]  /*07c0*/  @P2 BRA `(.L_x_14) ;  /* 0x0000000000202947 */ /* 0x000fea0003800000 */
[----:B--234-:R-:W2:Y:S02]  /*07d0*/  LDS R2, [UR8+0x34] ;  /* 0x00003408ff027984 */ /* 0x01cea40008000800 */
[----:B--2---:R-:W-:-:S05]  /*07e0*/  LOP3.LUT R2, R2, 0x38, RZ, 0xb8, !PT ;  /* 0x0000003802027812 */ /* 0x004fca00078eb8ff */
[----:B------:R2:W-:Y:S01]  /*07f0*/  STS [UR8+0x34], R2 ;  /* 0x00003402ff007988 */ /* 0x0005e20008000808 */
[----:B------:R-:W-:Y:S05]  /*0800*/  @P2 BRA `(.L_x_15) ;  /* 0x0000000000202947 */ /* 0x000fea0003800000 */
[----:B--2---:R-:W2:Y:S01]  /*0810*/  LDS R2, [UR8+0x8] ;  /* 0x00000808ff027984 */ /* 0x004ea20008000800 */
[----:B------:R-:W-:-:S05]  /*0820*/  IMAD.MOV.U32 R3, RZ, RZ, 0x780 ;  /* 0x00000780ff037424 */ /* 0x000fca00078e00ff */
[----:B--2---:R-:W-:-:S05]  /*0830*/  LOP3.LUT R2, R2, 0x300, R3, 0xd8, !PT ;  /* 0x0000030002027812 */ /* 0x004fca00078ed803 */
[----:B------:R5:W-:Y:S02]  /*0840*/  STS [UR8+0x8], R2 ;  /* 0x00000802ff007988 */ /* 0x000be40008000808 */
.L_x_14:
[----:B------:R-:W-:Y:S05]  /*0850*/  @P2 BRA `(.L_x_16) ;  /* 0x0000000000282947 */ /* 0x000fea0003800000 */
[----:B--2345:R-:W2:Y:S02]  /*0860*/  LDS R2, [UR8+0x8] ;  /* 0x00000808ff027984 */ /* 0x03cea40008000800 */
[----:B--2---:R-:W-:-:S05]  /*0870*/  LOP3.LUT R2, R2, 0x1800, RZ, 0xb8, !PT ;  /* 0x0000180002027812 */ /* 0x004fca00078eb8ff */
[----:B------:R3:W-:Y:S02]  /*0880*/  STS [UR8+0x8], R2 ;  /* 0x00000802ff007988 */ /* 0x0007e40008000808 */
.L_x_15:
[----:B------:R-:W-:Y:S05]  /*0890*/  @P2 BREAK.RELIABLE B0 ;  /* 0x0000000000002942 */ /* 0x000fea0003800100 */
[----:B------:R-:W-:Y:S05]  /*08a0*/  @P2 BRA `(.L_x_17) ;  /* 0x0000000000242947 */ /* 0x000fea0003800000 */
[----:B------:R-:W4:Y:S01]  /*08b0*/  LDS R3, [UR8+0x8] ;  /* 0x00000808ff037984 */ /* 0x000f220008000800 */
[----:B--23--:R-:W-:-:S05]  /*08c0*/  IMAD.MOV.U32 R2, RZ, RZ, 0x6000 ;  /* 0x00006000ff027424 */ /* 0x00cfca00078e00ff */
[----:B----4-:R-:W-:-:S04]  /*08d0*/  LOP3.LUT R2, R3, 0x6000, R2, 0xd8, !PT ;  /* 0x0000600003027812 */ /* 0x010fc800078ed802 */
[----:B------:R-:W-:-:S05]  /*08e0*/  LOP3.LUT R2, R2, 0x400000, RZ, 0xb8, !PT ;  /* 0x0040000002027812 */ /* 0x000fca00078eb8ff */
[----:B------:R2:W-:Y:S02]  /*08f0*/  STS [UR8+0x8], R2 ;  /* 0x00000802ff007988 */ /* 0x0005e40008000808 */
.L_x_16:
[----:B------:R-:W-:Y:S05]  /*0900*/  BSYNC.RELIABLE B0 ;  /* 0x0000000000007941 */ /* 0x000fea0003800100 */
.L_x_13:
[----:B--2345:R-:W2:Y:S02]  /*0910*/  @!P2 LDS R2, [UR8+0x8] ;  /* 0x00000808ff02a984 */ /* 0x03cea40008000800 */
[----:B--2---:R-:W-:-:S05]  /*0920*/  @!P2 LOP3.LUT R2, R2, 0x8000, RZ, 0xb8, !PT ;  /* 0x000080000202a812 */ /* 0x004fca00078eb8ff */
[----:B------:R4:W-:Y:S02]  /*0930*/  @!P2 STS [UR8+0x8], R2 ;  /* 0x00000802ff00a988 */ /* 0x0009e40008000808 */
.L_x_17:
[----:B------:R-:W-:Y:S05]  /*0940*/  BSYNC.RECONVERGENT B1 ;  /* 0x0000000000017941 */ /* 0x000fea0003800200 */
.L_x_12:
[----:B------:R-:W-:Y:S05]  /*0950*/  WARPSYNC.ALL ;  /* 0x0000000000007948 */ /* 0x000fea0003800000 */
[----:B------:R-:W-:Y:S01]  /*0960*/  NOP ;  /* 0x0000000000007918 */ /* 0x000fe20000000000 */
[----:B------:R-:W5:Y:S02]  /*0970*/  LDC R5, c[0x0][0x39c] ;  /* 0x0000e700ff057b82 */ /* 0x000f640000000800 */
[----:B-----5:R-:W-:Y:S01]  /*0980*/  VIADD R5, R5, 0xffffffff ;  /* 0xffffffff05057836 */ /* 0x020fe20000000000 */
[----:B------:R-:W-:Y:S06]  /*0990*/  @P0 BRA `(.L_x_18) ;  /* 0x0000000000300947 */ /* 0x000fec0003800000 */
[----:B--234-:R-:W2:Y:S01]  /*09a0*/  S2R R2, SR_LANEID ;  /* 0x0000000000027919 */ /* 0x01cea20000000000 */
[----:B------:R-:W-:Y:S05]  /*09b0*/  WARPSYNC.ALL ;  /* 0x0000000000007948 */ /* 0x000fea0003800000 */
[----:B------:R-:W-:Y:S01]  /*09c0*/  NOP ;  /* 0x0000000000007918 */ /* 0x000fe20000000000 */
[----:B--2---:R-:W-:-:S05]  /*09d0*/  IMAD.SHL.U32 R6, R2, 0x4, RZ ;  /* 0x0000000402067824 */ /* 0x004fca00078e00ff */
[----:B------:R-:W2:Y:S01]  /*09e0*/  LDS R7, [R6+UR8] ;  /* 0x0000000806077984 */ /* 0x000ea20008000800 */
[----:B------:R-:W-:-:S05]  /*09f0*/  IADD3 R2, P3, PT, R6, UR22, RZ ;  /* 0x0000001606027c10 */ /* 0x000fca000ff7e0ff */
[----:B------:R-:W-:-:S05]  /*0a00*/  IMAD.X R3, RZ, RZ, UR23, P3 ;  /* 0x00000017ff037e24 */ /* 0x000fca00098e06ff */
[----:B--2---:R5:W2:Y:S01]  /*0a10*/  ATOMG.E.EXCH.STRONG.GPU PT, RZ, [R2], R7 ;  /* 0x0000000702ff73a8 */ /* 0x004aa200041ee100 */
[----:B------:R-:W-:-:S04]  /*0a20*/  DEPBAR {5,4,3,2,1,0} ;  /* 0x0000003f0000791a */ /* 0x000fc80000000000 */
[----:B------:R-:W3:Y:S02]  /*0a30*/  CCTL.E.C.LDCU.IV.DEEP [UR22] ;  /* 0x0000000016007540 */ /* 0x000ee40009c08000 */
[----:B---3--:R5:W-:Y:S01]  /*0a40*/  UTMACCTL.IV [UR22] ;  /* 0x00000000160079b9 */ /* 0x008be20008000000 */
[----:B------:R-:W-:Y:S01]  /*0a50*/  NOP ;  /* 0x0000000000007918 */ /* 0x000fe20000000000 */
.L_x_18:
[----:B------:R-:W-:Y:S05]  /*0a60*/  @P0 BRA `(.L_x_19) ;  /* 0x00000000000c0947 */ /* 0x000fea0003800000 */
[----:B------:R0:W-:Y:S01]  /*0a70*/  UTMACMDFLUSH ;  /* 0x00000000000079b7 */ /* 0x0001e20000000000 */
[----:B------:R-:W-:Y:S05]  /*0a80*/  @P0 BRA `(.L_x_19) ;  /* 0x0000000000040947 */ /* 0x000fea0003800000 */
[----:B------:R-:W-:-:S04]  /*0a90*/  DEPBAR.LE SB0, 0x0 ;  /* 0x000080000000791a */ /* 0x000fc80000000000 */
.L_x_19:
[----:B------:R-:W-:Y:S05]  /*0aa0*/  WARPSYNC.ALL ;  /* 0x0000000000007948 */ /* 0x000fea0003800000 */
[----:B------:R-:W-:Y:S01]  /*0ab0*/  NOP ;  /* 0x0000000000007918 */ /* 0x000fe20000000000 */
[----:B--2---:R-:W-:Y:S06]  /*0ac0*/  BAR.SYNC.DEFER_BLOCKING 0x0 ;  /* 0x0000000000007b1d */ /* 0x004fec0000010000 */
[----:B------:R-:W-:Y:S02]  /*0ad0*/  BSSY.RECONVERGENT B1, `(.L_x_20) ;  /* 0x000000b000017945 */ /* 0x000fe40003800200 */
[----:B------:R-:W-:Y:S06]  /*0ae0*/  BAR.SYNC.DEFER_BLOCKING 0x0 ;  /* 0x0000000000007b1d */ /* 0x000fec0000010000 */
[----:B------:R2:W-:Y:S01]  /*0af0*/  @!P0 STS [R11], RZ ;  /* 0x000000ff0b008388 */ /* 0x0005e20000000800 */
[----:B------:R-:W-:Y:S01]  /*0b00*/  NOP ;  /* 0x0000000000007918 */ /* 0x000fe20000000000 */
[----:B------:R-:W-:Y:S05]  /*0b10*/  @P2 BRA `(.L_x_21) ;  /* 0x0000000000182947 */ /* 0x000fea0003800000 */
[----:B---345:R-:W3:Y:S01]  /*0b20*/  LDS R2, [UR8+0x8] ;  /* 0x00000808ff027984 */ /* 0x038ee20008000800 */
[----:B------:R-:W4:Y:S01]  /*0b30*/  LDC.64 R6, c[0x0][0x388] ;  /* 0x0000e200ff067b82 */ /* 0x000f220000000a00 */
[----:B------:R-:W-:Y:S02]  /*0b40*/  IMAD.MOV.U32 R3, RZ, RZ, 0x70 ;  /* 0x00000070ff037424 */ /* 0x000fe400078e00ff */
[----:B----4-:R4:W-:Y:S03]  /*0b50*/  STS.64 [UR8], R6 ;  /* 0x00000006ff007988 */ /* 0x0109e60008000a08 */
[----:B---3--:R-:W-:-:S05]  /*0b60*/  LOP3.LUT R2, R2, 0x10, R3, 0xd8, !PT ;  /* 0x0000001002027812 */ /* 0x008fca00078ed803 */
[----:B------:R4:W-:Y:S02]  /*0b70*/  STS [UR8+0x8], R2 ;  /* 0x00000802ff007988 */ /* 0x0009e40008000808 */
.L_x_21:
[----:B-----5:R-:W-:Y:S05]  /*0b80*/  BSYNC.RECONVERGENT B1 ;  /* 0x0000000000017941 */ /* 0x020fea0003800200 */
.L_x_20:
[----:B------:R-:W-:Y:S04]  /*0b90*/  BSSY.RECONVERGENT B1, `(.L_x_22) ;  /* 0x000000a000017945 */ /* 0x000fe80003800200 */
[----:B------:R-:W-:Y:S05]  /*0ba0*/  @P2 BRA `(.L_x_23) ;  /* 0x0000000000202947 */ /* 0x000fea0003800000 */
[----:B---34-:R-:W3:Y:S01]  /*0bb0*/  LDS R2, [UR8+0x34] ;  /* 0x00003408ff027984 */ /* 0x018ee20008000800 */
[----:B------:R-:W-:Y:S02]  /*0bc0*/  IMAD.MOV.U32 R7, RZ, RZ, 0x3f000000 ;  /* 0x3f000000ff077424 */ /* 0x000fe400078e00ff */
[----:B------:R-:W-:Y:S01]  /*0bd0*/  @!P2 IMAD.MOV.U32 R6, RZ, RZ, 0x3f ;  /* 0x0000003fff06a424 */ /* 0x000fe200078e00ff */
[----:B------:R-:W4:Y:S02]  /*0be0*/  @!P2 LDS R3, [UR8+0x38] ;  /* 0x00003808ff03a984 */ /* 0x000f240008000800 */
[----:B---3--:R-:W-:Y:S02]  /*0bf0*/  LOP3.LUT R2, R2, 0xff000000, R7, 0xb8, !PT ;  /* 0xff00000002027812 */ /* 0x008fe400078eb807 */
[----:B----4-:R-:W-:-:S03]  /*0c00*/  @!P2 LOP3.LUT R3, R3, 0xff, R6, 0xb8, !PT ;  /* 0x000000ff0303a812 */ /* 0x010fc600078eb806 */
[----:B------:R5:W-:Y:S04]  /*0c10*/  STS [UR8+0x34], R2 ;  /* 0x00003402ff007988 */ /* 0x000be80008000808 */
[----:B------:R5:W-:Y:S02]  /*0c20*/  @!P2 STS [UR8+0x38], R3 ;  /* 0x00003803ff00a988 */ /* 0x000be40008000808 */
.L_x_23:
[----:B------:R-:W-:Y:S05]  /*0c30*/  BSYNC.RECONVERGENT B1 ;  /* 0x0000000000017941 */ /* 0x000fea0003800200 */
.L_x_22:
[----:B------:R-:W-:Y:S04]  /*0c40*/  BSSY.RECONVERGENT B1, `(.L_x_24) ;  /* 0x0000004000017945 */ /* 0x000fe80003800200 */
[----:B------:R-:W-:Y:S05]  /*0c50*/  @P2 BRA `(.L_x_25) ;  /* 0x0000000000082947 */ /* 0x000fea0003800000 */
[----:B------:R2:W-:Y:S04]  /*0c60*/  STS [UR8+0x24], R12 ;  /* 0x0000240cff007988 */ /* 0x0005e80008000808 */
[----:B------:R2:W-:Y:S02]  /*0c70*/  STS [UR8+0x20], R5 ;  /* 0x00002005ff007988 */ /* 0x0005e40008000808 */
.L_x_25:
[----:B------:R-:W-:Y:S05]  /*0c80*/  BSYNC.RECONVERGENT B1 ;  /* 0x0000000000017941 */ /* 0x000fea0003800200 */
.L_x_24:
[----:B------:R-:W-:Y:S04]  /*0c90*/  BSSY.RECONVERGENT B1, `(.L_x_26) ;  /* 0x000000e000017945 */ /* 0x000fe80003800200 */
[----:B------:R-:W-:Y:S05]  /*0ca0*/  @P2 BRA `(.L_x_27) ;  /* 0x0000000000302947 */ /* 0x000fea0003800000 */
[----:B-----5:R-:W5:Y:S01]  /*0cb0*/  LDS R3, [UR8+0x34] ;  /* 0x00003408ff037984 */ /* 0x020f620008000800 */
[----:B----4-:R-:W4:Y:S03]  /*0cc0*/  LDC.64 R6, c[0x0][0x3b0] ;  /* 0x0000ec00ff067b82 */ /* 0x010f260000000a00 */
[----:B---3--:R-:W3:Y:S01]  /*0cd0*/  LDS R2, [UR8+0x1c] ;  /* 0x00001c08ff027984 */ /* 0x008ee20008000800 */
[C---:B----4-:R-:W-:Y:S01]  /*0ce0*/  SHF.L.U64.HI R7, R6.reuse, 0x1, R7 ;  /* 0x0000000106077819 */ /* 0x050fe20000010207 */
[----:B------:R-:W-:-:S03]  /*0cf0*/  IMAD.SHL.U32 R6, R6, 0x2, RZ ;  /* 0x0000000206067824 */ /* 0x000fc600078e00ff */
[--C-:B------:R-:W-:Y:S02]  /*0d00*/  SHF.R.U32.HI R9, RZ, 0x4, R7.reuse ;  /* 0x00000004ff097819 */ /* 0x100fe40000011607 */
[----:B------:R-:W-:-:S05]  /*0d10*/  SHF.R.U64 R6, R6, 0x4, R7 ;  /* 0x0000000406067819 */ /* 0x000fca0000001207 */
[----:B------:R4:W-:Y:S01]  /*0d20*/  STS [UR8+0xc], R6 ;  /* 0x00000c06ff007988 */ /* 0x0009e20008000808 */
[----:B-----5:R-:W-:Y:S02]  /*0d30*/  LOP3.LUT R3, R3, 0x7, RZ, 0xb8, !PT ;  /* 0x0000000703037812 */ /* 0x020fe400078eb8ff */
[----:B---3--:R-:W-:-:S03]  /*0d40*/  LOP3.LUT R2, R2, 0xf, R9, 0xb8, !PT ;  /* 0x0000000f02027812 */ /* 0x008fc600078eb809 */
[----:B------:R4:W-:Y:S04]  /*0d50*/  STS [UR8+0x34], R3 ;  /* 0x00003403ff007988 */ /* 0x0009e80008000808 */
[----:B------:R4:W-:Y:S02]  /*0d60*/  STS [UR8+0x1c], R2 ;  /* 0x00001c02ff007988 */ /* 0x0009e40008000808 */
.L_x_27:
[----:B------:R-:W-:Y:S05]  /*0d70*/  BSYNC.RECONVERGENT B1 ;  /* 0x0000000000017941 */ /* 0x000fea0003800200 */
.L_x_26:
[----:B------:R-:W-:Y:S04]  /*0d80*/  BSSY.RECONVERGENT B2, `(.L_x_28) ;  /* 0x000001a000027945 */ /* 0x000fe80003800200 */
[----:B------:R-:W-:Y:S04]  /*0d90*/  BSSY.RELIABLE B1, `(.L_x_29) ;  /* 0x0000015000017945 */ /* 0x000fe80003800100 */
[----:B------:R-:W-:Y:S05]  /*0da0*/  @P2 BRA `(.L_x_30) ;  /* 0x0000000000202947 */ /* 0x000fea0003800000 */
[----:B---345:R-:W3:Y:S02]  /*0db0*/  LDS R2, [UR8+0x34] ;  /* 0x00003408ff027984 */ /* 0x038ee40008000800 */
[----:B---3--:R-:W-:-:S05]  /*0dc0*/  LOP3.LUT R2, R2, 0x38, RZ, 0xb8, !PT ;  /* 0x0000003802027812 */ /* 0x008fca00078eb8ff */
[----:B------:R3:W-:Y:S01]  /*0dd0*/  STS [UR8+0x34], R2 ;  /* 0x00003402ff007988 */ /* 0x0007e20008000808 */
[----:B------:R-:W-:Y:S05]  /*0de0*/  @P2 BRA `(.L_x_31) ;  /* 0x0000000000202947 */ /* 0x000fea0003800000 */
[----:B---3--:R-:W3:Y:S01]  /*0df0*/  LDS R2, [UR8+0x8] ;  /* 0x00000808ff027984 */ /* 0x008ee20008000800 */
[----:B------:R-:W-:-:S05]  /*0e00*/  IMAD.MOV.U32 R3, RZ, RZ, 0x780 ;  /* 0x00000780ff037424 */ /* 0x000fca00078e00ff */
[----:B---3--:R-:W-:-:S05]  /*0e10*/  LOP3.LUT R2, R2, 0x300, R3, 0xd8, !PT ;  /* 0x0000030002027812 */ /* 0x008fca00078ed803 */
[----:B------:R3:W-:Y:S02]  /*0e20*/  STS [UR8+0x8], R2 ;  /* 0x00000802ff007988 */ /* 0x0007e40008000808 */
.L_x_30:
[----:B------:R-:W-:Y:S05]  /*0e30*/  @P2 BRA `(.L_x_32) ;  /* 0x0000000000282947 */ /* 0x000fea0003800000 */
[----:B---345:R-:W3:Y:S02]  /*0e40*/  LDS R2, [UR8+0x8] ;  /* 0x00000808ff027984 */ /* 0x038ee40008000800 */
[----:B---3--:R-:W-:-:S05]  /*0e50*/  LOP3.LUT R2, R2, 0x1800, RZ, 0xb8, !PT ;  /* 0x0000180002027812 */ /* 0x008fca00078eb8ff */
[----:B------:R4:W-:Y:S02]  /*0e60*/  STS [UR8+0x8], R2 ;  /* 0x00000802ff007988 */ /* 0x0009e40008000808 */
.L_x_31:
[----:B------:R-:W-:Y:S05]  /*0e70*/  @P2 BREAK.RELIABLE B1 ;  /* 0x0000000000012942 */ /* 0x000fea0003800100 */
[----:B------:R-:W-:Y:S05]  /*0e80*/  @P2 BRA `(.L_x_33) ;  /* 0x0000000000242947 */ /* 0x000fea0003800000 */
[----:B---34-:R-:W3:Y:S01]  /*0e90*/  LDS R2, [UR8+0x8] ;  /* 0x00000808ff027984 */ /* 0x018ee20008000800 */
[----:B------:R-:W-:-:S05]  /*0ea0*/  IMAD.MOV.U32 R3, RZ, RZ, 0x6000 ;  /* 0x00006000ff037424 */ /* 0x000fca00078e00ff */
[----:B---3--:R-:W-:-:S04]  /*0eb0*/  LOP3.LUT R2, R2, 0x6000, R3, 0xd8, !PT ;  /* 0x0000600002027812 */ /* 0x008fc800078ed803 */
[----:B------:R-:W-:-:S05]  /*0ec0*/  LOP3.LUT R2, R2, 0x400000, RZ, 0xb8, !PT ;  /* 0x0040000002027812 */ /* 0x000fca00078eb8ff */
[----:B------:R3:W-:Y:S02]  /*0ed0*/  STS [UR8+0x8], R2 ;  /* 0x00000802ff007988 */ /* 0x0007e40008000808 */
.L_x_32:
[----:B------:R-:W-:Y:S05]  /*0ee0*/  BSYNC.RELIABLE B1 ;  /* 0x0000000000017941 */ /* 0x000fea0003800100 */
.L_x_29:
[----:B---345:R-:W3:Y:S02]  /*0ef0*/  @!P2 LDS R2, [UR8+0x8] ;  /* 0x00000808ff02a984 */ /* 0x038ee40008000800 */
[----:B---3--:R-:W-:-:S05]  /*0f00*/  @!P2 LOP3.LUT R2, R2, 0x8000, RZ, 0xb8, !PT ;  /* 0x000080000202a812 */ /* 0x008fca00078eb8ff */
[----:B------:R5:W-:Y:S02]  /*0f10*/  @!P2 STS [UR8+0x8], R2 ;  /* 0x00000802ff00a988 */ /* 0x000be40008000808 */
.L_x_33:
[----:B------:R-:W-:Y:S05]  /*0f20*/  BSYNC.RECONVERGENT B2 ;  /* 0x0000000000027941 */ /* 0x000fea0003800200 */
.L_x_28:
[----:B------:R-:W-:Y:S05]  /*0f30*/  WARPSYNC.ALL ;  /* 0x0000000000007948 */ /* 0x000fea0003800000 */
[----:B------:R-:W-:Y:S01]  /*0f40*/  NOP ;  /* 0x0000000000007918 */ /* 0x000fe20000000000 */
[----:B------:R-:W-:-:S04]  /*0f50*/  UIADD3 UR5, UPT, UPT, UR4, 0x80, URZ ;  /* 0x0000008004057890 */ /* 0x000fc8000fffe0ff */
[----:B------:R-:W-:-:S04]  /*0f60*/  UIADD3 UR20, UP0, UPT, UR5, UR10, URZ ;  /* 0x0000000a05147290 */ /* 0x000fc8000ff1e0ff */
[----:B------:R-:W-:Y:S01]  /*0f70*/  ULEA.HI.X.SX32 UR21, UR5, UR11, 0x1, UP0 ;  /* 0x0000000b05157291 */ /* 0x000fe200080f0eff */
[----:B------:R-:W-:Y:S11]  /*0f80*/  @P0 BRA `(.L_x_34) ;  /* 0x0000000000300947 */ /* 0x000ff60003800000 */
[----:B---345:R-:W3:Y:S01]  /*0f90*/  S2R R2, SR_LANEID ;  /* 0x0000000000027919 */ /* 0x038ee20000000000 */
[----:B------:R-:W-:Y:S05]  /*0fa0*/  WARPSYNC.ALL ;  /* 0x0000000000007948 */ /* 0x000fea0003800000 */
[----:B------:R-:W-:Y:S01]  /*0fb0*/  NOP ;  /* 0x0000000000007918 */ /* 0x000fe20000000000 */
[----:B---3--:R-:W-:-:S05]  /*0fc0*/  IMAD.SHL.U32 R6, R2, 0x4, RZ ;  /* 0x0000000402067824 */ /* 0x008fca00078e00ff */
[----:B------:R-:W3:Y:S01]  /*0fd0*/  LDS R7, [R6+UR8] ;  /* 0x0000000806077984 */ /* 0x000ee20008000800 */
[----:B------:R-:W-:-:S05]  /*0fe0*/  IADD3 R2, P3, PT, R6, UR20, RZ ;  /* 0x0000001406027c10 */ /* 0x000fca000ff7e0ff */
[----:B------:R-:W-:-:S05]  /*0ff0*/  IMAD.X R3, RZ, RZ, UR21, P3 ;  /* 0x00000015ff037e24 */ /* 0x000fca00098e06ff */
[----:B---3--:R3:W4:Y:S01]  /*1000*/  ATOMG.E.EXCH.STRONG.GPU PT, RZ, [R2], R7 ;  /* 0x0000000702ff73a8 */ /* 0x00872200041ee100 */
[----:B------:R-:W-:-:S04]  /*1010*/  DEPBAR {5,4,3,2,1,0} ;  /* 0x0000003f0000791a */ /* 0x000fc80000000000 */
[----:B------:R-:W5:Y:S02]  /*1020*/  CCTL.E.C.LDCU.IV.DEEP [UR20] ;  /* 0x0000000014007540 */ /* 0x000f640009c08000 */
[----:B-----5:R3:W-:Y:S01]  /*1030*/  UTMACCTL.IV [UR20] ;  /* 0x00000000140079b9 */ /* 0x0207e20008000000 */
[----:B------:R-:W-:Y:S01]  /*1040*/  NOP ;  /* 0x0000000000007918 */ /* 0x000fe20000000000 */
.L_x_34:
[----:B------:R-:W-:Y:S05]  /*1050*/  @P0 BRA `(.L_x_35) ;  /* 0x00000000000c0947 */ /* 0x000fea0003800000 */
[----:B------:R0:W-:Y:S01]  /*1060*/  UTMACMDFLUSH ;  /* 0x00000000000079b7 */ /* 0x0001e20000000000 */
[----:B------:R-:W-:Y:S05]  /*1070*/  @P0 BRA `(.L_x_35) ;  /* 0x0000000000040947 */ /* 0x000fea0003800000 */
[----:B------:R-:W-:-:S04]  /*1080*/  DEPBAR.LE SB0, 0x0 ;  /* 0x000080000000791a */ /* 0x000fc80000000000 */
.L_x_35:
[----:B------:R-:W-:Y:S05]  /*1090*/  WARPSYNC.ALL ;  /* 0x0000000000007948 */ /* 0x000fea0003800000 */
[----:B------:R-:W-:Y:S01]  /*10a0*/  NOP ;  /* 0x0000000000007918 */ /* 0x000fe20000000000 */
[----:B----4-:R-:W-:Y:S06]  /*10b0*/  BAR.SYNC.DEFER_BLOCKING 0x0 ;  /* 0x0000000000007b1d */ /* 0x010fec0000010000 */
[----:B------:R-:W-:Y:S02]  /*10c0*/  BSSY.RECONVERGENT B2, `(.L_x_36) ;  /* 0x000000b000027945 */ /* 0x000fe40003800200 */
[----:B------:R-:W-:Y:S06]  /*10d0*/  BAR.SYNC.DEFER_BLOCKING 0x0 ;  /* 0x0000000000007b1d */ /* 0x000fec0000010000 */
[----:B------:R4:W-:Y:S01]  /*10e0*/  @!P0 STS [R11], RZ ;  /* 0x000000ff0b008388 */ /* 0x0009e20000000800 */
[----:B------:R-:W-:Y:S01]  /*10f0*/  NOP ;  /* 0x0000000000007918 */ /* 0x000fe20000000000 */
[----:B------:R-:W-:Y:S05]  /*1100*/  @P2 BRA `(.L_x_37) ;  /* 0x0000000000182947 */ /* 0x000fea0003800000 */
[----:B---3-5:R-:W3:Y:S01]  /*1110*/  LDS R2, [UR8+0x8] ;  /* 0x00000808ff027984 */ /* 0x028ee20008000800 */
[----:B------:R-:W5:Y:S01]  /*1120*/  LDC.64 R6, c[0x0][0x390] ;  /* 0x0000e400ff067b82 */ /* 0x000f620000000a00 */
[----:B------:R-:W-:Y:S02]  /*1130*/  IMAD.MOV.U32 R3, RZ, RZ, 0x70 ;  /* 0x00000070ff037424 */ /* 0x000fe400078e00ff */
[----:B-----5:R5:W-:Y:S03]  /*1140*/  STS.64 [UR8], R6 ;  /* 0x00000006ff007988 */ /* 0x020be60008000a08 */
[----:B---3--:R-:W-:-:S05]  /*1150*/  LOP3.LUT R2, R2, 0x10, R3, 0xd8, !PT ;  /* 0x0000001002027812 */ /* 0x008fca00078ed803 */
[----:B------:R5:W-:Y:S02]  /*1160*/  STS [UR8+0x8], R2 ;  /* 0x00000802ff007988 */ /* 0x000be40008000808 */
.L_x_37:
[----:B---3--:R-:W-:Y:S05]  /*1170*/  BSYNC.RECONVERGENT B2 ;  /* 0x0000000000027941 */ /* 0x008fea0003800200 */
.L_x_36:
[----:B------:R-:W-:Y:S04]  /*1180*/  BSSY.RECONVERGENT B3, `(.L_x_38) ;  /* 0x0000011000037945 */ /* 0x000fe80003800200 */
[----:B------:R-:W-:Y:S04]  /*1190*/  BSSY.RELIABLE B2, `(.L_x_39) ;  /* 0x000000e000027945 */ /* 0x000fe80003800100 */
[----:B------:R-:W-:Y:S05]  /*11a0*/  @P2 BRA `(.L_x_40) ;  /* 0x0000000000242947 */ /* 0x000fea0003800000 */
[----:B-----5:R-:W3:Y:S01]  /*11b0*/  LDS R2, [UR8+0x34] ;  /* 0x00003408ff027984 */ /* 0x020ee20008000800 */
[----:B------:R-:W-:-:S05]  /*11c0*/  IMAD.MOV.U32 R3, RZ, RZ, 0x3f000000 ;  /* 0x3f000000ff037424 */ /* 0x000fca00078e00ff */
[----:B---3--:R-:W-:-:S05]  /*11d0*/  LOP3.LUT R2, R2, 0xff000000, R3, 0xb8, !PT ;  /* 0xff00000002027812 */ /* 0x008fca00078eb803 */
[----:B------:R3:W-:Y:S01]  /*11e0*/  STS [UR8+0x34], R2 ;  /* 0x00003402ff007988 */ /* 0x0007e20008000808 */
[----:B------:R-:W-:Y:S05]  /*11f0*/  @P2 BRA `(.L_x_41) ;  /* 0x00000000001c2947 */ /* 0x000fea0003800000 */
[----:B---3--:R-:W3:Y:S01]  /*1200*/  LDS R2, [UR8+0x38] ;  /* 0x00003808ff027984 */ /* 0x008ee20008000800 */
[----:B------:R-:W-:-:S05]  /*1210*/  IMAD.MOV.U32 R3, RZ, RZ, 0x3f ;  /* 0x0000003fff037424 */ /* 0x000fca00078e00ff */
[----:B---3--:R-:W-:-:S05]  /*1220*/  LOP3.LUT R2, R2, 0xff, R3, 0xb8, !PT ;  /* 0x000000ff02027812 */ /* 0x008fca00078eb803 */
[----:B------:R3:W-:Y:S02]  /*1230*/  STS [UR8+0x38], R2 ;  /* 0x00003802ff007988 */ /* 0x0007e40008000808 */
.L_x_40:
[----:B------:R-:W-:Y:S05]  /*1240*/  @P2 BREAK.RELIABLE B2 ;  /* 0x0000000000022942 */ /* 0x000fea0003800100 */
[----:B------:R-:W-:Y:S05]  /*1250*/  @P2 BRA `(.L_x_42) ;  /* 0x00000000000c2947 */ /* 0x000fea0003800000 */
[----:B------:R2:W-:Y:S02]  /*1260*/  STS [UR8+0x20], R5 ;  /* 0x00002005ff007988 */ /* 0x0005e40008000808 */
.L_x_41:
[----:B------:R-:W-:Y:S05]  /*1270*/  BSYNC.RELIABLE B2 ;  /* 0x0000000000027941 */ /* 0x000fea0003800100 */
.L_x_39:
[----:B------:R2:W-:Y:S02]  /*1280*/  @!P2 STS [UR8+0x24], R4 ;  /* 0x00002404ff00a988 */ /* 0x0005e40008000808 */
.L_x_42:
[----:B------:R-:W-:Y:S05]  /*1290*/  BSYNC.RECONVERGENT B3 ;  /* 0x0000000000037941 */ /* 0x000fea0003800200 */
.L_x_38:
[----:B------:R-:W-:Y:S05]  /*12a0*/  WARPSYNC.ALL ;  /* 0x0000000000007948 */ /* 0x000fea0003800000 */
[----:B------:R-:W-:Y:S01]  /*12b0*/  NOP ;  /* 0x0000000000007918 */ /* 0x000fe20000000000 */
[----:B------:R-:W-:Y:S04]  /*12c0*/  BSSY.RECONVERGENT B3, `(.L_x_43) ;  /* 0x000000e000037945 */ /* 0x000fe80003800200 */
[----:B------:R-:W-:Y:S05]  /*12d0*/  @P2 BRA `(.L_x_44) ;  /* 0x0000000000302947 */ /* 0x000fea0003800000 */
[----:B------:R-:W2:Y:S02]  /*12e0*/  LDS R3, [UR8+0x34] ;  /* 0x00003408ff037984 */ /* 0x000ea40008000800 */
[----:B--2---:R-:W2:Y:S02]  /*12f0*/  LDC.64 R4, c[0x0][0x3b8] ;  /* 0x0000ee00ff047b82 */ /* 0x004ea40000000a00 */
[----:B---3-5:R-:W3:Y:S01]  /*1300*/  LDS R2, [UR8+0x1c] ;  /* 0x00001c08ff027984 */ /* 0x028ee20008000800 */
[C---:B--2---:R-:W-:Y:S01]  /*1310*/  SHF.L.U64.HI R5, R4.reuse, 0x1, R5 ;  /* 0x0000000104057819 */ /* 0x044fe20000010205 */
[----:B------:R-:W-:-:S03]  /*1320*/  IMAD.SHL.U32 R4, R4, 0x2, RZ ;  /* 0x0000000204047824 */ /* 0x000fc600078e00ff */
[--C-:B------:R-:W-:Y:S02]  /*1330*/  SHF.R.U32.HI R7, RZ, 0x4, R5.reuse ;  /* 0x00000004ff077819 */ /* 0x100fe40000011605 */
[----:B------:R-:W-:-:S05]  /*1340*/  SHF.R.U64 R4, R4, 0x4, R5 ;  /* 0x0000000404047819 */ /* 0x000fca0000001205 */
[----:B------:R2:W-:Y:S01]  /*1350*/  STS [UR8+0xc], R4 ;  /* 0x00000c04ff007988 */ /* 0x0005e20008000808 */
[----:B------:R-:W-:Y:S02]  /*1360*/  LOP3.LUT R3, R3, 0x7, RZ, 0xb8, !PT ;  /* 0x0000000703037812 */ /* 0x000fe400078eb8ff */
[----:B---3--:R-:W-:-:S03]  /*1370*/  LOP3.LUT R2, R2, 0xf, R7, 0xb8, !PT ;  /* 0x0000000f02027812 */ /* 0x008fc600078eb807 */
[----:B------:R2:W-:Y:S04]  /*1380*/  STS [UR8+0x34], R3 ;  /* 0x00003403ff007988 */ /* 0x0005e80008000808 */
[----:B------:R2:W-:Y:S02]  /*1390*/  STS [UR8+0x1c], R2 ;  /* 0x00001c02ff007988 */ /* 0x0005e40008000808 */
.L_x_44:
[----:B------:R-:W-:Y:S05]  /*13a0*/  BSYNC.RECONVERGENT B3 ;  /* 0x0000000000037941 */ /* 0x000fea0003800200 */
.L_x_43:
[----:B------:R-:W-:Y:S04]  /*13b0*/  BSSY.RECONVERGENT B4, `(.L_x_45) ;  /* 0x000001a000047945 */ /* 0x000fe80003800200 */
[----:B------:R-:W-:Y:S04]  /*13c0*/  BSSY.RELIABLE B3, `(.L_x_46) ;  /* 0x0000015000037945 */ /* 0x000fe80003800100 */
[----:B------:R-:W-:Y:S05]  /*13d0*/  @P2 BRA `(.L_x_47) ;  /* 0x0000000000202947 */ /* 0x000fea0003800000 */
[----:B--23-5:R-:W2:Y:S02]  /*13e0*/  LDS R2, [UR8+0x34] ;  /* 0x00003408ff027984 */ /* 0x02cea40008000800 */
[----:B--2---:R-:W-:-:S05]  /*13f0*/  LOP3.LUT R2, R2, 0x38, RZ, 0xb8, !PT ;  /* 0x0000003802027812 */ /* 0x004fca00078eb8ff */
[----:B------:R2:W-:Y:S01]  /*1400*/  STS [UR8+0x34], R2 ;  /* 0x00003402ff007988 */ /* 0x0005e20008000808 */
[----:B------:R-:W-:Y:S05]  /*1410*/  @P2 BRA `(.L_x_48) ;  /* 0x0000000000202947 */ /* 0x000fea0003800000 */
[----:B--2---:R-:W2:Y:S01]  /*1420*/  LDS R2, [UR8+0x8] ;  /* 0x00000808ff027984 */ /* 0x004ea20008000800 */
[----:B------:R-:W-:-:S05]  /*1430*/  IMAD.MOV.U32 R3, RZ, RZ, 0x780 ;  /* 0x00000780ff037424 */ /* 0x000fca00078e00ff */
[----:B--2---:R-:W-:-:S05]  /*1440*/  LOP3.LUT R2, R2, 0x300, R3, 0xd8, !PT ;  /* 0x0000030002027812 */ /* 0x004fca00078ed803 */
[----:B------:R2:W-:Y:S02]  /*1450*/  STS [UR8+0x8], R2 ;  /* 0x00000802ff007988 */ /* 0x0005e40008000808 */
.L_x_47:
[----:B------:R-:W-:Y:S05]  /*1460*/  @P2 BRA `(.L_x_49) ;  /* 0x0000000000282947 */ /* 0x000fea0003800000 */
[----:B--23-5:R-:W2:Y:S02]  /*1470*/  LDS R2, [UR8+0x8] ;  /* 0x00000808ff027984 */ /* 0x02cea40008000800 */
[----:B--2---:R-:W-:-:S05]  /*1480*/  LOP3.LUT R2, R2, 0x1800, RZ, 0xb8, !PT ;  /* 0x0000180002027812 */ /* 0x004fca00078eb8ff */
[----:B------:R3:W-:Y:S02]  /*1490*/  STS [UR8+0x8], R2 ;  /* 0x00000802ff007988 */ /* 0x0007e40008000808 */
.L_x_48:
[----:B------:R-:W-:Y:S05]  /*14a0*/  @P2 BREAK.RELIABLE B3 ;  /* 0x0000000000032942 */ /* 0x000fea0003800100 */
[----:B------:R-:W-:Y:S05]  /*14b0*/  @P2 BRA `(.L_x_50) ;  /* 0x0000000000242947 */ /* 0x000fea0003800000 */
[----:B--23--:R-:W2:Y:S01]  /*14c0*/  LDS R2, [UR8+0x8] ;  /* 0x00000808ff027984 */ /* 0x00cea20008000800 */
[----:B------:R-:W-:-:S05]  /*14d0*/  IMAD.MOV.U32 R3, RZ, RZ, 0x6000 ;  /* 0x00006000ff037424 */ /* 0x000fca00078e00ff */
[----:B--2---:R-:W-:-:S04]  /*14e0*/  LOP3.LUT R2, R2, 0x6000, R3, 0xd8, !PT ;  /* 0x0000600002027812 */ /* 0x004fc800078ed803 */
[----:B------:R-:W-:-:S05]  /*14f0*/  LOP3.LUT R2, R2, 0x400000, RZ, 0xb8, !PT ;  /* 0x0040000002027812 */ /* 0x000fca00078eb8ff */
[----:B------:R2:W-:Y:S02]  /*1500*/  STS [UR8+0x8], R2 ;  /* 0x00000802ff007988 */ /* 0x0005e40008000808 */
.L_x_49:
[----:B------:R-:W-:Y:S05]  /*1510*/  BSYNC.RELIABLE B3 ;  /* 0x0000000000037941 */ /* 0x000fea0003800100 */
.L_x_46:
[----:B--23-5:R-:W2:Y:S02]  /*1520*/  @!P2 LDS R2, [UR8+0x8] ;  /* 0x00000808ff02a984 */ /* 0x02cea40008000800 */
[----:B--2---:R-:W-:-:S05]  /*1530*/  @!P2 LOP3.LUT R2, R2, 0x8000, RZ, 0xb8, !PT ;  /* 0x000080000202a812 */ /* 0x004fca00078eb8ff */
[----:B------:R5:W-:Y:S02]  /*1540*/  @!P2 STS [UR8+0x8], R2 ;  /* 0x00000802ff00a988 */ /* 0x000be40008000808 */
.L_x_50:
[----:B------:R-:W-:Y:S05]  /*1550*/  BSYNC.RECONVERGENT B4 ;  /* 0x0000000000047941 */ /* 0x000fea0003800200 */
.L_x_45:
[----:B------:R-:W-:Y:S05]  /*1560*/  WARPSYNC.ALL ;  /* 0x0000000000007948 */ /* 0x000fea0003800000 */
[----:B------:R-:W-:Y:S01]  /*1570*/  NOP ;  /* 0x0000000000007918 */ /* 0x000fe20000000000 */
[----:B------:R-:W-:-:S04]  /*1580*/  UIADD3 UR4, UPT, UPT, UR4, 0x100, URZ ;  /* 0x0000010004047890 */ /* 0x000fc8000fffe0ff */
[----:B------:R-:W-:-:S04]  /*1590*/  UIADD3 UR10, UP0, UPT, UR4, UR10, URZ ;  /* 0x0000000a040a7290 */ /* 0x000fc8000ff1e0ff */
[----:B------:R-:W-:Y:S01]  /*15a0*/  ULEA.HI.X.SX32 UR11, UR4, UR11, 0x1, UP0 ;  /* 0x0000000b040b7291 */ /* 0x000fe200080f0eff */
[----:B------:R-:W-:Y:S11]  /*15b0*/  @P0 BRA `(.L_x_51) ;  /* 0x0000000000300947 */ /* 0x000ff60003800000 */
[----:B--23-5:R-:W2:Y:S01]  /*15c0*/  S2R R2, SR_LANEID ;  /* 0x0000000000027919 */ /* 0x02cea20000000000 */
[----:B------:R-:W-:Y:S05]  /*15d0*/  WARPSYNC.ALL ;  /* 0x0000000000007948 */ /* 0x000fea0003800000 */
[----:B------:R-:W-:Y:S01]  /*15e0*/  NOP ;  /* 0x0000000000007918 */ /* 0x000fe20000000000 */
[----:B--2---:R-:W-:-:S05]  /*15f0*/  IMAD.SHL.U32 R4, R2, 0x4, RZ ;  /* 0x0000000402047824 */ /* 0x004fca00078e00ff */
[----:B------:R-:W2:Y:S01]  /*1600*/  LDS R5, [R4+UR8] ;  /* 0x0000000804057984 */ /* 0x000ea20008000800 */
[----:B------:R-:W-:-:S05]  /*1610*/  IADD3 R2, P3, PT, R4, UR10, RZ ;  /* 0x0000000a04027c10 */ /* 0x000fca000ff7e0ff */
[----:B------:R-:W-:-:S05]  /*1620*/  IMAD.X R3, RZ, RZ, UR11, P3 ;  /* 0x0000000bff037e24 */ /* 0x000fca00098e06ff */
[----:B--2---:R2:W3:Y:S01]  /*1630*/  ATOMG.E.EXCH.STRONG.GPU PT, RZ, [R2], R5 ;  /* 0x0000000502ff73a8 */ /* 0x0044e200041ee100 */
[----:B------:R-:W-:-:S04]  /*1640*/  DEPBAR {5,4,3,2,1,0} ;  /* 0x0000003f0000791a */ /* 0x000fc80000000000 */
[----:B------:R-:W5:Y:S02]  /*1650*/  CCTL.E.C.LDCU.IV.DEEP [UR10] ;  /* 0x000000000a007540 */ /* 0x000f640009c08000 */
[----:B-----5:R2:W-:Y:S01]  /*1660*/  UTMACCTL.IV [UR10] ;  /* 0x000000000a0079b9 */ /* 0x0205e20008000000 */
[----:B------:R-:W-:Y:S01]  /*1670*/  NOP ;  /* 0x0000000000007918 */ /* 0x000fe20000000000 */
.L_x_51:
[----:B------:R-:W-:Y:S05]  /*1680*/  @P0 BRA `(.L_x_52) ;  /* 0x00000000000c0947 */ /* 0x000fea0003800000 */
[----:B------:R0:W-:Y:S01]  /*1690*/  UTMACMDFLUSH ;  /* 0x00000000000079b7 */ /* 0x0001e20000000000 */
[----:B------:R-:W-:Y:S05]  /*16a0*/  @P0 BRA `(.L_x_52) ;  /* 0x0000000000040947 */ /* 0x000fea0003800000 */
[----:B------:R-:W-:-:S04]  /*16b0*/  DEPBAR.LE SB0, 0x0 ;  /* 0x000080000000791a */ /* 0x000fc80000000000 */
.L_x_52:
[----:B------:R-:W-:Y:S05]  /*16c0*/  WARPSYNC.ALL ;  /* 0x0000000000007948 */ /* 0x000fea0003800000 */
[----:B------:R-:W-:Y:S01]  /*16d0*/  NOP ;  /* 0x0000000000007918 */ /* 0x000fe20000000000 */
[----:B---3--:R-:W-:Y:S01]  /*16e0*/  BAR.SYNC.DEFER_BLOCKING 0x0 ;  /* 0x0000000000007b1d */ /* 0x008fe20000010000 */
[----:B--2--5:R-:W-:Y:S01]  /*16f0*/  SHF.R.U32.HI R2, RZ, 0x5, R0 ;  /* 0x00000005ff027819 */ /* 0x024fe20000011600 */
[----:B------:R-:W-:-:S03]  /*1700*/  USHF.L.U32 UR9, UR9, 0x8, URZ ;  /* 0x0000000809097899 */ /* 0x000fc600080006ff */
[----:B------:R-:W-:Y:S01]  /*1710*/  R2UR UR12, R2 ;  /* 0x00000000020c72ca */ /* 0x000fe200000e0000 */
[----:B------:R-:W-:Y:S01]  /*1720*/  VOTEU.ALL UP0, P2 ;  /* 0x0000000000ff7886 */ /* 0x000fe20001000000 */
[----:B------:R-:W-:Y:S01]  /*1730*/  UMOV UR4, 0x1 ;  /* 0x0000000100047882 */ /* 0x000fe20000000000 */
[----:B------:R-:W-:Y:S01]  /*1740*/  VOTEU.ALL UP1, P2 ;  /* 0x0000000000ff7886 */ /* 0x000fe20001020000 */
[----:B------:R-:W-:Y:S02]  /*1750*/  BSSY.RECONVERGENT B4, `(.L_x_53) ;  /* 0x0000018000047945 */ /* 0x000fe40003800200 */
[----:B------:R-:W-:-:S04]  /*1760*/  @!UP0 UIADD3 UR6, UPT, UPT, -UR4, 0x100000, URZ ;  /* 0x0010000004068890 */ /* 0x000fc8000fffe1ff */
[----:B------:R-:W-:Y:S02]  /*1770*/  @!UP0 USHF.L.U32 UR7, UR6, 0xb, URZ ;  /* 0x0000000b06078899 */ /* 0x000fe400080006ff */
[----:B------:R-:W-:Y:S02]  /*1780*/  @!UP0 USHF.L.U32 UR6, UR6, 0x1, URZ ;  /* 0x0000000106068899 */ /* 0x000fe400080006ff */
[----:B------:R-:W-:-:S04]  /*1790*/  @!UP0 UIADD3 UR4, UPT, UPT, -UR4, 0x100000, URZ ;  /* 0x0010000004048890 */ /* 0x000fc8000fffe1ff */
[----:B------:R-:W-:Y:S02]  /*17a0*/  @!UP0 USHF.L.U32 UR5, UR4, 0xb, URZ ;  /* 0x0000000b04058899 */ /* 0x000fe400080006ff */
[----:B------:R-:W-:Y:S01]  /*17b0*/  @!UP0 USHF.L.U32 UR4, UR4, 0x1, URZ ;  /* 0x0000000104048899 */ /* 0x000fe200080006ff */
[----:B------:R-:W-:Y:S01]  /*17c0*/  VOTEU.ALL UP0, P2 ;  /* 0x0000000000ff7886 */ /* 0x000fe20001000000 */
[----:B------:R-:W2:Y:S04]  /*17d0*/  FENCE.VIEW.ASYNC.S ;  /* 0x00000000000073c6 */ /* 0x000ea80000000000 */
[----:B--2---:R2:W3:Y:S06]  /*17e0*/  @!UP0 SYNCS.EXCH.64 URZ, [UR8+0x1e000], UR6 ;  /* 0x01e0000608ff85b2 */ /* 0x0044ec0008000100 */
[----:B------:R2:W3:Y:S02]  /*17f0*/  @!UP1 SYNCS.EXCH.64 URZ, [UR8+0x1e020], UR4 ;  /* 0x01e0200408ff95b2 */ /* 0x0004e40008000100 */
[----:B---3--:R-:W-:Y:S06]  /*1800*/  BAR.SYNC.DEFER_BLOCKING 0x0 ;  /* 0x0000000000007b1d */ /* 0x008fec0000010000 */
[----:B------:R-:W-:Y:S05]  /*1810*/  @P2 BRA `(.L_x_54) ;  /* 0x00000000002c2947 */ /* 0x000fea0003800000 */
[----:B--2---:R-:W-:Y:S02]  /*1820*/  UMOV UR4, 0x1 ;  /* 0x0000000100047882 */ /* 0x004fe40000000000 */
[----:B------:R-:W-:-:S04]  /*1830*/  UIADD3 UR6, UPT, UPT, -UR4, 0x100000, URZ ;  /* 0x0010000004067890 */ /* 0x000fc8000fffe1ff */
[----:B------:R-:W-:Y:S02]  /*1840*/  USHF.L.U32 UR7, UR6, 0xb, URZ ;  /* 0x0000000b06077899 */ /* 0x000fe400080006ff */
[----:B------:R-:W-:Y:S02]  /*1850*/  USHF.L.U32 UR6, UR6, 0x1, URZ ;  /* 0x0000000106067899 */ /* 0x000fe400080006ff */
[----:B------:R-:W-:-:S04]  /*1860*/  UIADD3 UR4, UPT, UPT, -UR4, 0x100000, URZ ;  /* 0x0010000004047890 */ /* 0x000fc8000fffe1ff */
[----:B------:R-:W-:Y:S02]  /*1870*/  USHF.L.U32 UR5, UR4, 0xb, URZ ;  /* 0x0000000b04057899 */ /* 0x000fe400080006ff */
[----:B------:R-:W-:Y:S01]  /*1880*/  USHF.L.U32 UR4, UR4, 0x1, URZ ;  /* 0x0000000104047899 */ /* 0x000fe200080006ff */
[----:B------:R-:W2:Y:S03]  /*1890*/  FENCE.VIEW.ASYNC.S ;  /* 0x00000000000073c6 */ /* 0x000ea60000000000 */
[----:B--2---:R3:W5:Y:S08]  /*18a0*/  SYNCS.EXCH.64 URZ, [UR8+0x1e008], UR6 ;  /* 0x01e0080608ff75b2 */ /* 0x0047700008000100 */
[----:B------:R3:W2:Y:S02]  /*18b0*/  SYNCS.EXCH.64 URZ, [UR8+0x1e028], UR4 ;  /* 0x01e0280408ff75b2 */ /* 0x0006a40008000100 */
[----:B---3--:R-:W-:Y:S01]  /*18c0*/  NOP ;  /* 0x0000000000007918 */ /* 0x008fe20000000000 */
.L_x_54:
[----:B--2---:R-:W-:Y:S05]  /*18d0*/  BSYNC.RECONVERGENT B4 ;  /* 0x0000000000047941 */ /* 0x004fea0003800200 */
.L_x_53:
[----:B-----5:R-:W-:Y:S01]  /*18e0*/  BAR.SYNC.DEFER_BLOCKING 0x0 ;  /* 0x0000000000007b1d */ /* 0x020fe20000010000 */
[----:B------:R-:W-:Y:S01]  /*18f0*/  UIADD3 UR6, UPT, UPT, UR8, 0x1e020, URZ ;  /* 0x0001e02008067890 */ /* 0x000fe2000fffe0ff */
[----:B------:R-:W-:Y:S01]  /*1900*/  ISETP.GE.AND P0, PT, R13, 0x1, PT ;  /* 0x000000010d00780c */ /* 0x000fe20003f06270 */
[----:B------:R-:W-:-:S03]  /*1910*/  USHF.L.U32 UR7, UR13, 0x6, URZ ;  /* 0x000000060d077899 */ /* 0x000fc600080006ff */
[----:B------:R-:W-:Y:S04]  /*1920*/  BSSY.RECONVERGENT B4, `(.L_x_55) ;  /* 0x000000d000047945 */ /* 0x000fe80003800200 */
[----:B------:R-:W-:Y:S05]  /*1930*/  @P2 BRA `(.L_x_56) ;  /* 0x00000000002c2947 */ /* 0x000fea0003800000 */
[----:B------:R-:W-:Y:S02]  /*1940*/  UMOV UR4, 0x1 ;  /* 0x0000000100047882 */ /* 0x000fe40000000000 */
[----:B------:R-:W-:-:S04]  /*1950*/  UIADD3 UR14, UPT, UPT, -UR4, 0x100000, URZ ;  /* 0x00100000040e7890 */ /* 0x000fc8000fffe1ff */
[----:B------:R-:W-:Y:S02]  /*1960*/  USHF.L.U32 UR15, UR14, 0xb, URZ ;  /* 0x0000000b0e0f7899 */ /* 0x000fe400080006ff */
[----:B------:R-:W-:Y:S02]  /*1970*/  USHF.L.U32 UR14, UR14, 0x1, URZ ;  /* 0x000000010e0e7899 */ /* 0x000fe400080006ff */
[----:B------:R-:W-:-:S04]  /*1980*/  UIADD3 UR4, UPT, UPT, -UR4, 0x100000, URZ ;  /* 0x0010000004047890 */ /* 0x000fc8000fffe1ff */
[----:B------:R-:W-:Y:S02]  /*1990*/  USHF.L.U32 UR5, UR4, 0xb, URZ ;  /* 0x0000000b04057899 */ /* 0x000fe400080006ff */
[----:B------:R-:W-:Y:S01]  /*19a0*/  USHF.L.U32 UR4, UR4, 0x1, URZ ;  /* 0x0000000104047899 */ /* 0x000fe200080006ff */
[----:B------:R-:W2:Y:S03]  /*19b0*/  FENCE.VIEW.ASYNC.S ;  /* 0x00000000000073c6 */ /* 0x000ea60000000000 */
[----:B--2---:R2:W3:Y:S08]  /*19c0*/  SYNCS.EXCH.64 URZ, [UR8+0x1e010], UR14 ;  /* 0x01e0100e08ff75b2 */ /* 0x0044f00008000100 */
[----:B------:R2:W5:Y:S01]  /*19d0*/  SYNCS.EXCH.64 URZ, [UR8+0x1e030], UR4 ;  /* 0x01e0300408ff75b2 */ /* 0x0005620008000100 */
[----:B------:R-:W-:Y:S01]  /*19e0*/  NOP ;  /* 0x0000000000007918 */ /* 0x000fe20000000000 */
.L_x_56:
[----:B--2---:R-:W-:Y:S05]  /*19f0*/  BSYNC.RECONVERGENT B4 ;  /* 0x0000000000047941 */ /* 0x004fea0003800200 */
.L_x_55:
[----:B------:R-:W-:Y:S05]  /*1a00*/  @!P0 BRA `(.L_x_57) ;  /* 0x0000000800688947 */ /* 0x000fea0003800000 */
[----:B---3-5:R-:W-:Y:S01]  /*1a10*/  BAR.SYNC.DEFER_BLOCKING 0x0 ;  /* 0x0000000000007b1d */ /* 0x028fe20000010000 */
[----:B------:R-:W-:Y:S01]  /*1a20*/  @!P2 IMAD.MOV.U32 R2, RZ, RZ, 0xa000 ;  /* 0x0000a000ff02a424 */ /* 0x000fe200078e00ff */
[----:B------:R-:W-:Y:S01]  /*1a30*/  ELECT P0, URZ, PT ;  /* 0x0000000000ff782f */ /* 0x000fe20003800000 */
[----:B------:R-:W-:-:S03]  /*1a40*/  UIADD3 UR16, UPT, UPT, UR8, 0x18000, URZ ;  /* 0x0001800008107890 */ /* 0x000fc6000fffe0ff */
[----:B------:R-:W-:Y:S01]  /*1a50*/  ISETP.LT.U32.AND P0, PT, R10, 0x20, P0 ;  /* 0x000000200a00780c */ /* 0x000fe20000701070 */
[----:B------:R-:W-:Y:S01]  /*1a60*/  UIADD3 UR17, UPT, UPT, UR8, 0x1e000, URZ ;  /* 0x0001e00008117890 */ /* 0x000fe2000fffe0ff */
[----:B------:R-:W-:Y:S01]  /*1a70*/  UMOV UR18, URZ ;  /* 0x000000ff00127c82 */ /* 0x000fe20008000000 */
[----:B------:R-:W-:Y:S01]  /*1a80*/  UMOV UR19, UR7 ;  /* 0x0000000700137c82 */ /* 0x000fe20008000000 */
[----:B------:R-:W-:Y:S01]  /*1a90*/  ULOP3.LUT UR4, UR12, 0x3, URZ, 0xc0, !UPT ;  /* 0x000000030c047892 */ /* 0x000fe2000f8ec0ff */
[----:B------:R-:W-:-:S03]  /*1aa0*/  UMOV UR31, UR18 ;  /* 0x00000012001f7c82 */ /* 0x000fc60008000000 */
[----:B------:R-:W-:Y:S01]  /*1ab0*/  UMOV UR29, UR17 ;  /* 0x00000011001d7c82 */ /* 0x000fe20008000000 */
[----:B------:R-:W-:Y:S02]  /*1ac0*/  ULEA UR28, UR4, UR8, 0xd ;  /* 0x00000008041c7291 */ /* 0x000fe4000f8e68ff */
[----:B------:R-:W-:Y:S02]  /*1ad0*/  ULEA UR30, UR4, UR9, 0x6 ;  /* 0x00000009041e7291 */ /* 0x000fe4000f8e30ff */
[----:B------:R-:W-:Y:S01]  /*1ae0*/  VOTEU.ANY UP0, P0 ;  /* 0x0000000000ff7886 */ /* 0x000fe20000000100 */
[----:B------:R2:W-:Y:S01]  /*1af0*/  @!P2 SYNCS.ARRIVE.TRANS64 RZ, [UR8+0x1e000], R2 ;  /* 0x01e00002ffffa9a7 */ /* 0x0005e20008000008 */
[----:B------:R-:W-:Y:S06]  /*1b00*/  BAR.SYNC.DEFER_BLOCKING 0x0 ;  /* 0x0000000000007b1d */ /* 0x000fec0000010000 */
[----:B------:R2:W-:Y:S01]  /*1b10*/  @UP0 UTMALDG.2D [UR16], [UR22] ;  /* 0x00000010160005b4 */ /* 0x0005e20008008000 */
[----:B------:R-:W-:Y:S01]  /*1b20*/  UISETP.NE.U32.AND UP0, UPT, UR12, URZ, UPT ;  /* 0x000000ff0c00728c */ /* 0x000fe2000bf05070 */
[----:B------:R3:W-:Y:S06]  /*1b30*/  MEMBAR.ALL.CTA ;  /* 0x0000000000007992 */ /* 0x0007ec0000008000 */
[----:B---3--:R-:W3:Y:S02]  /*1b40*/  FENCE.VIEW.ASYNC.S ;  /* 0x00000000000073c6 */ /* 0x008ee40000000000 */
[----:B---3--:R-:W-:Y:S06]  /*1b50*/  BAR.SYNC.DEFER_BLOCKING 0x0 ;  /* 0x0000000000007b1d */ /* 0x008fec0000010000 */
[----:B------:R2:W-:Y:S02]  /*1b60*/  UTMALDG.2D [UR28], [UR20] ;  /* 0x0000001c140075b4 */ /* 0x0005e40008008000 */
[----:B------:R-:W-:Y:S06]  /*1b70*/  BAR.SYNC.DEFER_BLOCKING 0x0 ;  /* 0x0000000000007b1d */ /* 0x000fec0000010000 */
[----:B------:R-:W3:Y:S02]  /*1b80*/  SYNCS.PHASECHK.TRANS64.TRYWAIT P0, [UR8+0x1e000], RZ ;  /* 0x01e000ffff0075a7 */ /* 0x000ee40008001108 */
[----:B--23--:R-:W-:Y:S05]  /*1b90*/  @!P0 BRA `(.L_x_58) ;  /* 0x0000001000bc8947 */ /* 0x00cfea0003800000 */
.L_x_74:
[----:B------:R-:W-:Y:S05]  /*1ba0*/  BRA.U UP0, `(.L_x_59) ;  /* 0x0000000100787547 */ /* 0x000fea000b800000 */
[----:B------:R-:W-:Y:S02]  /*1bb0*/  USHF.R.U32.HI UR14, URZ, 0x4, UR16 ;  /* 0x00000004ff0e7899 */ /* 0x000fe40008011610 */
[----:B------:R-:W-:Y:S02]  /*1bc0*/  USHF.R.U32.HI UR13, URZ, 0x4, UR8 ;  /* 0x00000004ff0d7899 */ /* 0x000fe40008011608 */
[----:B------:R-:W-:Y:S02]  /*1bd0*/  USGXT.U32 UR14, UR14, 0xe ;  /* 0x0000000e0e0e789a */ /* 0x000fe40008000000 */
[----:B------:R-:W-:Y:S02]  /*1be0*/  USGXT.U32 UR13, UR13, 0xe ;  /* 0x0000000e0d0d789a */ /* 0x000fe40008000000 */
[----:B------:R-:W-:Y:S02]  /*1bf0*/  UIADD3 UR30, UP0, UPT, UR14, 0x2, URZ ;  /* 0x000000020e1e7890 */ /* 0x000fe4000ff1e0ff */
[----:B------:R-:W-:Y:S01]  /*1c00*/  UIADD3 UR32, UP1, UPT, UR13, 0x2000080, URZ ;  /* 0x020000800d207890 */ /* 0x000fe2000ff3e0ff */
[----:B------:R-:W-:Y:S01]  /*1c10*/  UMOV UR4, URZ ;  /* 0x000000ff00047c82 */ /* 0x000fe20008000000 */
[----:B------:R-:W-:Y:S01]  /*1c20*/  UMOV UR5, URZ ;  /* 0x000000ff00057c82 */ /* 0x000fe20008000000 */
[----:B------:R-:W-:-:S02]  /*1c30*/  UIADD3.X UR31, UPT, UPT, UR4, 0x40004040, URZ, UP0, !UPT ;  /* 0x40004040041f7890 */ /* 0x000fc400087fe4ff */
[----:B------:R-:W-:Y:S02]  /*1c40*/  UIADD3.X UR33, UPT, UPT, UR5, 0x40004040, URZ, UP1, !UPT ;  /* 0x4000404005217890 */ /* 0x000fe40008ffe4ff */
[----:B------:R-:W-:Y:S02]  /*1c50*/  ULOP3.LUT UR4, UR13, 0x2000000, URZ, 0xfc, !UPT ;  /* 0x020000000d047892 */ /* 0x000fe4000f8efcff */
[----:B------:R-:W-:Y:S02]  /*1c60*/  UIADD3.64 UR16, UPT, UPT, UR30, 0x2, URZ ;  /* 0x000000021e107897 */ /* 0x000fe4000fffe0ff */
[----:B------:R-:W-:Y:S02]  /*1c70*/  UIADD3.64 UR18, UPT, UPT, UR32, 0x80, URZ ;  /* 0x0000008020127897 */ /* 0x000fe4000fffe0ff */
[----:B------:R-:W-:Y:S02]  /*1c80*/  UIADD3.64 UR26, UPT, UPT, UR30, 0x4, URZ ;  /* 0x000000041e1a7897 */ /* 0x000fe4000fffe0ff */
[----:B------:R-:W-:Y:S01]  /*1c90*/  UIADD3.64 UR28, UPT, UPT, UR32, 0x100, URZ ;  /* 0x00000100201c7897 */ /* 0x000fe2000fffe0ff */
[----:B------:R-:W-:Y:S01]  /*1ca0*/  UMOV UR34, 0x0 ;  /* 0x0000000000227882 */ /* 0x000fe20000000000 */
[----:B------:R-:W-:Y:S01]  /*1cb0*/  UMOV UR35, 0x4410010 ;  /* 0x0441001000237882 */ /* 0x000fe20000000000 */
[----:B------:R-:W-:Y:S01]  /*1cc0*/  UMOV UR15, 0x40004040 ;  /* 0x40004040000f7882 */ /* 0x000fe20000000000 */
[----:B------:R-:W-:Y:S01]  /*1cd0*/  UMOV UR5, 0x40004040 ;  /* 0x4000404000057882 */ /* 0x000fe20000000000 */
[----:B------:R-:W-:Y:S01]  /*1ce0*/  UMOV UR36, 0x0 ;  /* 0x0000000000247882 */ /* 0x000fe20000000000 */
[----:B------:R-:W-:Y:S01]  /*1cf0*/  UMOV UR37, 0x4410010 ;  /* 0x0441001000257882 */ /* 0x000fe20000000000 */
[----:B------:R-:W-:Y:S01]  /*1d00*/  UMOV UR38, 0x0 ;  /* 0x0000000000267882 */ /* 0x000fe20000000000 */
[----:B------:R-:W-:Y:S01]  /*1d10*/  UMOV UR39, 0x4410010 ;  /* 0x0441001000277882 */ /* 0x000fe20000000000 */
[----:B------:R2:W-:Y:S01]  /*1d20*/  UTCHMMA gdesc[UR14], gdesc[UR4], tmem[UR24], tmem[UR34], idesc[UR35], !UPT ;  /* 0x00ff22040e0075ea */ /* 0x0005e2000f800018 */
[----:B------:R-:W-:Y:S01]  /*1d30*/  UMOV UR40, 0x0 ;  /* 0x0000000000287882 */ /* 0x000fe20000000000 */
[----:B------:R-:W-:Y:S01]  /*1d40*/  UMOV UR41, 0x4410010 ;  /* 0x0441001000297882 */ /* 0x000fe20000000000 */
[----:B------:R2:W-:Y:S01]  /*1d50*/  UTCHMMA gdesc[UR30], gdesc[UR32], tmem[UR24], tmem[UR36], idesc[UR37], UPT ;  /* 0x00ff24201e0075ea */ /* 0x0005e2000b800018 */
[----:B------:R2:W-:Y:S01]  /*1d60*/  UTCHMMA gdesc[UR16], gdesc[UR18], tmem[UR24], tmem[UR38], idesc[UR39], UPT ;  /* 0x00ff2612100075ea */ /* 0x0005e2000b800018 */
[----:B------:R2:W-:Y:S01]  /*1d70*/  UTCHMMA gdesc[UR26], gdesc[UR28], tmem[UR24], tmem[UR40], idesc[UR41], UPT ;  /* 0x00ff281c1a0075ea */ /* 0x0005e2000b800018 */
[----:B------:R-:W-:Y:S01]  /*1d80*/  NOP ;  /* 0x0000000000007918 */ /* 0x000fe20000000000 */
.L_x_59:
[----:B------:R-:W-:Y:S01]  /*1d90*/  ELECT P0, URZ, PT ;  /* 0x0000000000ff782f */ /* 0x000fe20003800000 */
[----:B--2---:R-:W-:Y:S01]  /*1da0*/  UMOV UR4, UR6 ;  /* 0x0000000600047c82 */ /* 0x004fe20008000000 */
[----:B------:R-:W-:Y:S02]  /*1db0*/  UMOV UR5, URZ ;  /* 0x000000ff00057c82 */ /* 0x000fe40008000000 */
[----:B------:R-:W-:-:S13]  /*1dc0*/  ISETP.LT.U32.AND P0, PT, R10, 0x20, P0 ;  /* 0x000000200a00780c */ /* 0x000fda0000701070 */
[----:B------:R-:W-:Y:S01]  /*1dd0*/  VOTEU.ANY UP0, P0 ;  /* 0x0000000000ff7886 */ /* 0x000fe20000000100 */
[----:B------:R-:W-:Y:S01]  /*1de0*/  VOTEU.ANY UP1, P0 ;  /* 0x0000000000ff7886 */ /* 0x000fe20000020100 */
[----:B------:R-:W-:-:S03]  /*1df0*/  ISETP.GE.U32.AND P0, PT, R13, 0x41, PT ;  /* 0x000000410d00780c */ /* 0x000fc60003f06070 */
[----:B------:R-:W-:Y:S02]  /*1e00*/  @UP0 UMOV UR4, UR4 ;  /* 0x0000000400040c82 */ /* 0x000fe40008000000 */
[----:B------:R2:W-:Y:S01]  /*1e10*/  @UP1 UTCBAR [UR4], URZ ;  /* 0x000000ff040013e9 */ /* 0x0005e200080000ff */
[----:B------:R-:W-:Y:S06]  /*1e20*/  BAR.SYNC.DEFER_BLOCKING 0x0 ;  /* 0x0000000000007b1d */ /* 0x000fec0000010000 */
[----:B------:R-:W3:Y:S02]  /*1e30*/  SYNCS.PHASECHK.TRANS64.TRYWAIT P3, [UR8+0x1e020], RZ ;  /* 0x01e020ffff0075a7 */ /* 0x000ee40008061108 */
[----:B--23--:R-:W-:Y:S05]  /*1e40*/  @!P3 BRA `(.L_x_60) ;  /* 0x00000010001cb947 */ /* 0x00cfea0003800000 */
.L_x_75:
[----:B------:R-:W-:Y:S01]  /*1e50*/  IMAD.MOV.U32 R2, RZ, RZ, RZ ;  /* 0x000000ffff027224 */ /* 0x000fe200078e00ff */
[----:B------:R-:W-:Y:S06]  /*1e60*/  @!P0 BRA `(.L_x_57) ;  /* 0x0000000400508947 */ /* 0x000fec0003800000 */
[----:B------:R-:W2:Y:S01]  /*1e70*/  LDCU UR25, c[0x0][0x3a0] ;  /* 0x00007400ff1977ac */ /* 0x000ea20008000800 */
[----:B------:R-:W-:Y:S01]  /*1e80*/  UMOV UR13, 0x1 ;  /* 0x00000001000d7882 */ /* 0x000fe20000000000 */
[----:B------:R-:W-:-:S05]  /*1e90*/  UMOV UR6, 0x40 ;  /* 0x0000004000067882 */ /* 0x000fca0000000000 */
.L_x_64:
[----:B------:R-:W-:Y:S01]  /*1ea0*/  BAR.SYNC.DEFER_BLOCKING 0x0 ;  /* 0x0000000000007b1d */ /* 0x000fe20000010000 */
[----:B------:R-:W-:Y:S01]  /*1eb0*/  ULEA UR17, UR13, UR8, 0x3 ;  /* 0x000000080d117291 */ /* 0x000fe2000f8e18ff */
[----:B------:R-:W-:Y:S01]  /*1ec0*/  @!P2 IMAD.MOV.U32 R3, RZ, RZ, 0xa000 ;  /* 0x0000a000ff03a424 */ /* 0x000fe200078e00ff */
[----:B------:R-:W-:Y:S01]  /*1ed0*/  ELECT P0, URZ, PT ;  /* 0x0000000000ff782f */ /* 0x000fe20003800000 */
[----:B------:R-:W-:-:S03]  /*1ee0*/  ULEA UR4, UR13, UR8, 0xd ;  /* 0x000000080d047291 */ /* 0x000fc6000f8e68ff */
[----:B------:R-:W-:Y:S01]  /*1ef0*/  ISETP.LT.U32.AND P0, PT, R10, 0x20, P0 ;  /* 0x000000200a00780c */ /* 0x000fe20000701070 */
[----:B------:R-:W-:Y:S02]  /*1f00*/  UIADD3 UR5, UPT, UPT, UR17, 0x1e000, URZ ;  /* 0x0001e00011057890 */ /* 0x000fe4000fffe0ff */
[----:B------:R-:W-:Y:S02]  /*1f10*/  UIADD3 UR4, UPT, UPT, UR4, 0x18000, URZ ;  /* 0x0001800004047890 */ /* 0x000fe4000fffe0ff */
[----:B------:R-:W-:Y:S02]  /*1f20*/  ULEA UR14, UR13, UR8, 0xf ;  /* 0x000000080d0e7291 */ /* 0x000fe4000f8e78ff */
[----:B------:R-:W-:Y:S01]  /*1f30*/  ULOP3.LUT UR15, UR12, 0x3, URZ, 0xc0, !UPT ;  /* 0x000000030c0f7892 */ /* 0x000fe2000f8ec0ff */
[----:B------:R-:W-:Y:S01]  /*1f40*/  UMOV UR31, UR6 ;  /* 0x00000006001f7c82 */ /* 0x000fe20008000000 */
[----:B------:R-:W-:Y:S02]  /*1f50*/  UMOV UR29, UR5 ;  /* 0x00000005001d7c82 */ /* 0x000fe40008000000 */
[----:B------:R-:W-:-:S02]  /*1f60*/  ULEA UR28, UR15, UR14, 0xd ;  /* 0x0000000e0f1c7291 */ /* 0x000fc4000f8e68ff */
[----:B------:R-:W-:Y:S01]  /*1f70*/  VOTEU.ANY UP0, P0 ;  /* 0x0000000000ff7886 */ /* 0x000fe20000000100 */
[----:B------:R-:W-:Y:S01]  /*1f80*/  ULEA UR30, UR15, UR9, 0x6 ;  /* 0x000000090f1e7291 */ /* 0x000fe2000f8e30ff */
[----:B------:R3:W-:Y:S01]  /*1f90*/  @!P2 SYNCS.ARRIVE.TRANS64 RZ, [UR17+0x1e000], R3 ;  /* 0x01e00003ffffa9a7 */ /* 0x0007e20008000011 */
[----:B------:R-:W-:Y:S01]  /*1fa0*/  BAR.SYNC.DEFER_BLOCKING 0x0 ;  /* 0x0000000000007b1d */ /* 0x000fe20000010000 */
[----:B---3--:R-:W-:-:S05]  /*1fb0*/  IMAD.U32 R3, R2, -0x80000000, RZ ;  /* 0x8000000002037824 */ /* 0x008fca00078e00ff */
[----:B------:R3:W-:Y:S01]  /*1fc0*/  @UP0 UTMALDG.2D [UR4], [UR22] ;  /* 0x00000004160005b4 */ /* 0x0007e20008008000 */
[----:B------:R-:W-:Y:S01]  /*1fd0*/  UISETP.NE.U32.AND UP0, UPT, UR12, URZ, UPT ;  /* 0x000000ff0c00728c */ /* 0x000fe2000bf05070 */
[----:B------:R5:W-:Y:S06]  /*1fe0*/  MEMBAR.ALL.CTA ;  /* 0x0000000000007992 */ /* 0x000bec0000008000 */
[----:B-----5:R-:W5:Y:S02]  /*1ff0*/  FENCE.VIEW.ASYNC.S ;  /* 0x00000000000073c6 */ /* 0x020f640000000000 */
[----:B-----5:R-:W-:Y:S06]  /*2000*/  BAR.SYNC.DEFER_BLOCKING 0x0 ;  /* 0x0000000000007b1d */ /* 0x020fec0000010000 */
[----:B------:R3:W-:Y:S02]  /*2010*/  UTMALDG.2D [UR28], [UR20] ;  /* 0x0000001c140075b4 */ /* 0x0007e40008008000 */
[----:B------:R-:W-:Y:S06]  /*2020*/  BAR.SYNC.DEFER_BLOCKING 0x0 ;  /* 0x0000000000007b1d */ /* 0x000fec0000010000 */
[----:B------:R-:W5:Y:S02]  /*2030*/  SYNCS.PHASECHK.TRANS64.TRYWAIT P0, [UR17+0x1e000], R3 ;  /* 0x01e00003ff0075a7 */ /* 0x000f640008001111 */
[----:B---3-5:R-:W-:Y:S05]  /*2040*/  @!P0 BRA `(.L_x_61) ;  /* 0x0000000c00a88947 */ /* 0x028fea0003800000 */
.L_x_76:
        /* <DEDUP_REMOVED lines=11> */
[----:B------:R-:W-:Y:S02]  /*2100*/  UIADD3 UR28, UP0, UPT, UR18, 0x2, URZ ;  /* 0x00000002121c7890 */ /* 0x000fe4000ff1e0ff */
[----:B------:R-:W-:Y:S02]  /*2110*/  UIADD3 UR30, UP1, UPT, UR26, 0x80, URZ ;  /* 0x000000801a1e7890 */ /* 0x000fe4000ff3e0ff */
[----:B------:R-:W-:Y:S02]  /*2120*/  UIADD3 UR32, UP2, UPT, UR18, 0x4, URZ ;  /* 0x0000000412207890 */ /* 0x000fe4000ff5e0ff */
[----:B------:R-:W-:Y:S02]  /*2130*/  UIADD3 UR34, UP3, UPT, UR26, 0x100, URZ ;  /* 0x000001001a227890 */ /* 0x000fe4000ff7e0ff */
[----:B------:R-:W-:-:S02]  /*2140*/  ULOP3.LUT UR4, UR15, 0x2000000, URZ, 0xfc, !UPT ;  /* 0x020000000f047892 */ /* 0x000fc4000f8efcff */
[----:B------:R-:W-:Y:S02]  /*2150*/  UIADD3.X UR29, UPT, UPT, UR19, URZ, URZ, UP0, !UPT ;  /* 0x000000ff131d7290 */ /* 0x000fe400087fe4ff */
[----:B------:R-:W-:Y:S02]  /*2160*/  UIADD3.X UR31, UPT, UPT, UR27, URZ, URZ, UP1, !UPT ;  /* 0x000000ff1b1f7290 */ /* 0x000fe40008ffe4ff */
[----:B------:R-:W-:Y:S02]  /*2170*/  UIADD3.X UR33, UPT, UPT, UR19, URZ, URZ, UP2, !UPT ;  /* 0x000000ff13217290 */ /* 0x000fe400097fe4ff */
[----:B------:R-:W-:Y:S01]  /*2180*/  UIADD3.X UR35, UPT, UPT, UR27, URZ, URZ, UP3, !UPT ;  /* 0x000000ff1b237290 */ /* 0x000fe20009ffe4ff */
        /* <DEDUP_REMOVED lines=8> */
[----:B------:R3:W-:Y:S01]  /*2210*/  UTCHMMA gdesc[UR14], gdesc[UR4], tmem[UR24], tmem[UR36], idesc[UR37], UPT ;  /* 0x00ff24040e0075ea */ /* 0x0007e2000b800018 */
[----:B------:R-:W-:Y:S01]  /*2220*/  UMOV UR42, 0x0 ;  /* 0x00000000002a7882 */ /* 0x000fe20000000000 */
[----:B------:R-:W-:Y:S01]  /*2230*/  UMOV UR43, 0x4410010 ;  /* 0x04410010002b7882 */ /* 0x000fe20000000000 */
[----:B------:R3:W-:Y:S01]  /*2240*/  UTCHMMA gdesc[UR18], gdesc[UR26], tmem[UR24], tmem[UR38], idesc[UR39], UPT ;  /* 0x00ff261a120075ea */ /* 0x0007e2000b800018 */
[----:B------:R3:W-:Y:S01]  /*2250*/  UTCHMMA gdesc[UR28], gdesc[UR30], tmem[UR24], tmem[UR40], idesc[UR41], UPT ;  /* 0x00ff281e1c0075ea */ /* 0x0007e2000b800018 */
[----:B------:R3:W-:Y:S01]  /*2260*/  UTCHMMA gdesc[UR32], gdesc[UR34], tmem[UR24], tmem[UR42], idesc[UR43], UPT ;  /* 0x00ff2a22200075ea */ /* 0x0007e2000b800018 */
[----:B------:R-:W-:Y:S01]  /*2270*/  NOP ;  /* 0x0000000000007918 */ /* 0x000fe20000000000 */
.L_x_62:
[----:B------:R-:W-:Y:S01]  /*2280*/  ELECT P0, URZ, PT ;  /* 0x0000000000ff782f */ /* 0x000fe20003800000 */
[----:B---3--:R-:W-:-:S03]  /*2290*/  UIADD3 UR4, UPT, UPT, UR17, 0x1e020, URZ ;  /* 0x0001e02011047890 */ /* 0x008fc6000fffe0ff */
[----:B------:R-:W-:Y:S01]  /*22a0*/  ISETP.LT.U32.AND P0, PT, R10, 0x20, P0 ;  /* 0x000000200a00780c */ /* 0x000fe20000701070 */
[----:B------:R-:W-:-:S12]  /*22b0*/  UMOV UR5, URZ ;  /* 0x000000ff00057c82 */ /* 0x000fd80008000000 */
[----:B------:R-:W-:Y:S01]  /*22c0*/  VOTEU.ANY UP0, P0 ;  /* 0x0000000000ff7886 */ /* 0x000fe20000000100 */
[----:B------:R-:W-:-:S04]  /*22d0*/  VOTEU.ANY UP1, P0 ;  /* 0x0000000000ff7886 */ /* 0x000fc80000020100 */
[----:B------:R-:W-:Y:S02]  /*22e0*/  @UP0 UMOV UR4, UR4 ;  /* 0x0000000400040c82 */ /* 0x000fe40008000000 */
[----:B------:R3:W-:Y:S01]  /*22f0*/  @UP1 UTCBAR [UR4], URZ ;  /* 0x000000ff040013e9 */ /* 0x0007e200080000ff */
[----:B------:R-:W-:Y:S06]  /*2300*/  BAR.SYNC.DEFER_BLOCKING 0x0 ;  /* 0x0000000000007b1d */ /* 0x000fec0000010000 */
[----:B------:R-:W5:Y:S02]  /*2310*/  SYNCS.PHASECHK.TRANS64.TRYWAIT P0, [UR17+0x1e020], R3 ;  /* 0x01e02003ff0075a7 */ /* 0x000f640008001111 */
[----:B---3-5:R-:W-:Y:S05]  /*2320*/  @!P0 BRA `(.L_x_63) ;  /* 0x0000000800fc8947 */ /* 0x028fea0003800000 */
.L_x_77:
[----:B------:R-:W-:Y:S02]  /*2330*/  UIADD3 UR13, UPT, UPT, UR13, 0x1, URZ ;  /* 0x000000010d0d7890 */ /* 0x000fe4000fffe0ff */
[----:B------:R-:W-:Y:S02]  /*2340*/  UIADD3 UR6, UPT, UPT, UR6, 0x40, URZ ;  /* 0x0000004006067890 */ /* 0x000fe4000fffe0ff */
[----:B------:R-:W-:-:S04]  /*2350*/  UISETP.NE.U32.AND UP0, UPT, UR13, 0x3, UPT ;  /* 0x000000030d00788c */ /* 0x000fc8000bf05070 */
[----:B------:R-:W-:Y:S02]  /*2360*/  USEL UR13, UR13, URZ, UP0 ;  /* 0x000000ff0d0d7287 */ /* 0x000fe40008000000 */
[----:B------:R-:W-:Y:S02]  /*2370*/  USEL UR4, URZ, 0x1, UP0 ;  /* 0x00000001ff047887 */ /* 0x000fe40008000000 */
[----:B--2---:R-:W-:-:S04]  /*2380*/  UISETP.GE.AND UP0, UPT, UR6, UR25, UPT ;  /* 0x000000190600728c */ /* 0x004fc8000bf06270 */
[----:B------:R-:W-:-:S05]  /*2390*/  LOP3.LUT R2, R2, UR4, RZ, 0x3c, !PT ;  /* 0x0000000402027c12 */ /* 0x000fca000f8e3cff */
[----:B------:R-:W-:Y:S05]  /*23a0*/  BRA.U !UP0, `(.L_x_64) ;  /* 0xfffffff908bc7547 */ /* 0x000fea000b83ffff */
.L_x_57:
[----:B---3-5:R-:W-:Y:S06]  /*23b0*/  BAR.SYNC.DEFER_BLOCKING 0x0 ;  /* 0x0000000000007b1d */ /* 0x028fec0000010000 */
[----:B------:R-:W-:Y:S04]  /*23c0*/  BSSY.RECONVERGENT B4, `(.L_x_65) ;  /* 0x0000004000047945 */ /* 0x000fe80003800200 */
[----:B------:R-:W-:Y:S05]  /*23d0*/  @P2 BRA `(.L_x_66) ;  /* 0x0000000000082947 */ /* 0x000fea0003800000 */
[----:B------:R-:W2:Y:S02]  /*23e0*/  SYNCS.CCTL.IV [UR8+0x1e000] ;  /* 0x01e00000ff0079b1 */ /* 0x000ea40008000008 */
[----:B--2---:R-:W2:Y:S02]  /*23f0*/  SYNCS.CCTL.IV [UR8+0x1e020] ;  /* 0x01e02000ff0079b1 */ /* 0x004ea40008000008 */
.L_x_66:
[----:B------:R-:W-:Y:S05]  /*2400*/  BSYNC.RECONVERGENT B4 ;  /* 0x0000000000047941 */ /* 0x000fea0003800200 */
.L_x_65:
[----:B--2---:R-:W-:Y:S06]  /*2410*/  BAR.SYNC.DEFER_BLOCKING 0x0 ;  /* 0x0000000000007b1d */ /* 0x004fec0000010000 */
[----:B------:R-:W-:Y:S04]  /*2420*/  BSSY.RECONVERGENT B4, `(.L_x_67) ;  /* 0x0000004000047945 */ /* 0x000fe80003800200 */
[----:B------:R-:W-:Y:S05]  /*2430*/  @P2 BRA `(.L_x_68) ;  /* 0x0000000000082947 */ /* 0x000fea0003800000 */
[----:B------:R-:W2:Y:S02]  /*2440*/  SYNCS.CCTL.IV [UR8+0x1e008] ;  /* 0x01e00800ff0079b1 */ /* 0x000ea40008000008 */
[----:B--2---:R-:W2:Y:S02]  /*2450*/  SYNCS.CCTL.IV [UR8+0x1e028] ;  /* 0x01e02800ff0079b1 */ /* 0x004ea40008000008 */
.L_x_68:
[----:B------:R-:W-:Y:S05]  /*2460*/  BSYNC.RECONVERGENT B4 ;  /* 0x0000000000047941 */ /* 0x000fea0003800200 */
.L_x_67:
[----:B--2---:R-:W-:Y:S06]  /*2470*/  BAR.SYNC.DEFER_BLOCKING 0x0 ;  /* 0x0000000000007b1d */ /* 0x004fec0000010000 */
[----:B------:R-:W-:Y:S04]  /*2480*/  BSSY.RECONVERGENT B4, `(.L_x_69) ;  /* 0x0000004000047945 */ /* 0x000fe80003800200 */
[----:B------:R-:W-:Y:S05]  /*2490*/  @P2 BRA `(.L_x_70) ;  /* 0x0000000000082947 */ /* 0x000fea0003800000 */
[----:B------:R-:W2:Y:S02]  /*24a0*/  SYNCS.CCTL.IV [UR8+0x1e010] ;  /* 0x01e01000ff0079b1 */ /* 0x000ea40008000008 */
[----:B--2---:R-:W2:Y:S02]  /*24b0*/  SYNCS.CCTL.IV [UR8+0x1e030] ;  /* 0x01e03000ff0079b1 */ /* 0x004ea40008000008 */
.L_x_70:
[----:B------:R-:W-:Y:S05]  /*24c0*/  BSYNC.RECONVERGENT B4 ;  /* 0x0000000000047941 */ /* 0x000fea0003800200 */
.L_x_69:
[----:B------:R-:W-:Y:S01]  /*24d0*/  ULOP3.LUT UR12, UR12, 0x3, URZ, 0xc0, !UPT ;  /* 0x000000030c0c7892 */ /* 0x000fe2000f8ec0ff */
[C---:B------:R-:W-:Y:S01]  /*24e0*/  IMAD.SHL.U32 R2, R0.reuse, 0x10, RZ ;  /* 0x0000001000027824 */ /* 0x040fe200078e00ff */
[----:B------:R-:W-:Y:S01]  /*24f0*/  UMOV UR6, UR7 ;  /* 0x0000000700067c82 */ /* 0x000fe20008000000 */
[C---:B------:R-:W-:Y:S01]  /*2500*/  IMAD.SHL.U32 R132, R0.reuse, 0x40, RZ ;  /* 0x0000004000847824 */ /* 0x040fe200078e00ff */
[----:B------:R-:W-:Y:S01]  /*2510*/  ULEA UR4, UR12, UR24, 0x15 ;  /* 0x000000180c047291 */ /* 0x000fe2000f8ea8ff */
[----:B------:R-:W-:Y:S01]  /*2520*/  IMAD.SHL.U32 R3, R0, 0x80, RZ ;  /* 0x0000008000037824 */ /* 0x000fe200078e00ff */
[----:B------:R-:W-:Y:S01]  /*2530*/  LOP3.LUT R2, R2, 0x70, RZ, 0xc0, !PT ;  /* 0x0000007002027812 */ /* 0x000fe200078ec0ff */
[----:B------:R-:W-:Y:S01]  /*2540*/  IMAD.SHL.U32 R0, R0, 0x400, RZ ;  /* 0x0000040000007824 */ /* 0x000fe200078e00ff */
[----:B------:R-:W-:Y:S01]  /*2550*/  LOP3.LUT R133, R132, 0x1800, RZ, 0xc0, !PT ;  /* 0x0000180084857812 */ /* 0x000fe200078ec0ff */
[----:B------:R-:W-:Y:S01]  /*2560*/  ULEA UR5, UR12, UR9, 0x6 ;  /* 0x000000090c057291 */ /* 0x000fe2000f8e30ff */
[----:B------:R-:W-:-:S02]  /*2570*/  LOP3.LUT R2, R2, 0x780, R3, 0xf8, !PT ;  /* 0x0000078002027812 */ /* 0x000fc400078ef803 */
[----:B------:R-:W-:Y:S02]  /*2580*/  ELECT P0, URZ, PT ;  /* 0x0000000000ff782f */ /* 0x000fe40003800000 */
[----:B------:R-:W-:Y:S01]  /*2590*/  LOP3.LUT R133, R133, 0x4000, R0, 0xf8, !PT ;  /* 0x0000400085857812 */ /* 0x000fe200078ef800 */
[----:B----4-:R-:W-:Y:S01]  /*25a0*/  LDTM.16dp32bit_t0_t15.x128 R4, tmem[UR4] ;  /* 0x00000004000479ee */ /* 0x010fe20008b80000 */
[----:B------:R-:W3:Y:S01]  /*25b0*/  LDTM.16dp32bit_t16_t31.x128 R4, tmem[UR4+0x80] ;  /* 0x00008004000479ee */ /* 0x000ee20008ba0000 */
[----:B------:R-:W-:Y:S01]  /*25c0*/  NOP ;  /* 0x0000000000007918 */ /* 0x000fe20000000000 */
[----:B------:R-:W-:Y:S01]  /*25d0*/  ULEA UR4, UR12, UR8, 0xd ;  /* 0x000000080c047291 */ /* 0x000fe2000f8e68ff */
[----:B------:R-:W-:-:S04]  /*25e0*/  LOP3.LUT R0, R133, R2, RZ, 0xfc, !PT ;  /* 0x0000000285007212 */ /* 0x000fc800078efcff */
[C---:B------:R-:W-:Y:S02]  /*25f0*/  LOP3.LUT R2, R0.reuse, 0x10, RZ, 0x3c, !PT ;  /* 0x0000001000027812 */ /* 0x040fe400078e3cff */
[----:B------:R-:W-:Y:S02]  /*2600*/  LOP3.LUT R3, R0, 0x20, RZ, 0x3c, !PT ;  /* 0x0000002000037812 */ /* 0x000fe400078e3cff */
[----:B---3--:R-:W-:Y:S02]  /*2610*/  F2FP.F16.F32.PACK_AB R4, R5, R4 ;  /* 0x000000040504723e */ /* 0x008fe400000000ff */
[----:B------:R-:W-:Y:S02]  /*2620*/  F2FP.F16.F32.PACK_AB R68, R69, R68 ;  /* 0x000000444544723e */ /* 0x000fe400000000ff */
[----:B------:R-:W-:Y:S02]  /*2630*/  F2FP.F16.F32.PACK_AB R5, R7, R6 ;  /* 0x000000060705723e */ /* 0x000fe400000000ff */
[----:B------:R-:W-:-:S02]  /*2640*/  F2FP.F16.F32.PACK_AB R12, R13, R12 ;  /* 0x0000000c0d0c723e */ /* 0x000fc400000000ff */
[----:B------:R-:W-:Y:S02]  /*2650*/  F2FP.F16.F32.PACK_AB R69, R71, R70 ;  /* 0x000000464745723e */ /* 0x000fe400000000ff */
[----:B------:R-:W-:Y:S02]  /*2660*/  F2FP.F16.F32.PACK_AB R76, R77, R76 ;  /* 0x0000004c4d4c723e */ /* 0x000fe400000000ff */
[----:B------:R-:W-:Y:S02]  /*2670*/  F2FP.F16.F32.PACK_AB R6, R9, R8 ;  /* 0x000000080906723e */ /* 0x000fe400000000ff */
[----:B------:R-:W-:Y:S02]  /*2680*/  F2FP.F16.F32.PACK_AB R7, R11, R10 ;  /* 0x0000000a0b07723e */ /* 0x000fe400000000ff */
[----:B------:R-:W-:Y:S02]  /*2690*/  F2FP.F16.F32.PACK_AB R13, R15, R14 ;  /* 0x0000000e0f0d723e */ /* 0x000fe400000000ff */
[----:B------:R-:W-:Y:S01]  /*26a0*/  F2FP.F16.F32.PACK_AB R70, R73, R72 ;  /* 0x000000484946723e */ /* 0x000fe200000000ff */
[----:B--2---:R-:W-:Y:S01]  /*26b0*/  STS.128 [R0+UR8], R4 ;  /* 0x0000000400007988 */ /* 0x004fe20008000c08 */
[----:B------:R-:W-:-:S02]  /*26c0*/  F2FP.F16.F32.PACK_AB R71, R75, R74 ;  /* 0x0000004a4b47723e */ /* 0x000fc400000000ff */
[----:B------:R-:W-:Y:S02]  /*26d0*/  F2FP.F16.F32.PACK_AB R77, R79, R78 ;  /* 0x0000004e4f4d723e */ /* 0x000fe400000000ff */
[----:B------:R-:W-:Y:S01]  /*26e0*/  F2FP.F16.F32.PACK_AB R14, R17, R16 ;  /* 0x00000010110e723e */ /* 0x000fe200000000ff */
[----:B------:R-:W-:Y:S01]  /*26f0*/  STS.128 [R0+UR8+0x2000], R68 ;  /* 0x0020004400007988 */ /* 0x000fe20008000c08 */
[----:B------:R-:W-:Y:S02]  /*2700*/  F2FP.F16.F32.PACK_AB R15, R19, R18 ;  /* 0x00000012130f723e */ /* 0x000fe400000000ff */
[----:B------:R-:W-:Y:S02]  /*2710*/  F2FP.F16.F32.PACK_AB R20, R21, R20 ;  /* 0x000000141514723e */ /* 0x000fe400000000ff */
[----:B------:R-:W-:Y:S01]  /*2720*/  F2FP.F16.F32.PACK_AB R78, R81, R80 ;  /* 0x00000050514e723e */ /* 0x000fe200000000ff */
[----:B------:R-:W-:Y:S01]  /*2730*/  STS.128 [R2+UR8], R12 ;  /* 0x0000000c02007988 */ /* 0x000fe20008000c08 */
[----:B------:R-:W-:-:S02]  /*2740*/  F2FP.F16.F32.PACK_AB R79, R83, R82 ;  /* 0x00000052534f723e */ /* 0x000fc400000000ff */
[----:B------:R-:W-:Y:S02]  /*2750*/  F2FP.F16.F32.PACK_AB R84, R85, R84 ;  /* 0x000000545554723e */ /* 0x000fe400000000ff */
[----:B------:R-:W-:Y:S01]  /*2760*/  F2FP.F16.F32.PACK_AB R21, R23, R22 ;  /* 0x000000161715723e */ /* 0x000fe200000000ff */
[----:B------:R2:W-:Y:S01]  /*2770*/  STS.128 [R2+UR8+0x2000], R76 ;  /* 0x0020004c02007988 */ /* 0x0005e20008000c08 */
[----:B------:R-:W-:Y:S02]  /*2780*/  F2FP.F16.F32.PACK_AB R28, R29, R28 ;  /* 0x0000001c1d1c723e */ /* 0x000fe400000000ff */
[----:B------:R-:W-:Y:S02]  /*2790*/  F2FP.F16.F32.PACK_AB R85, R87, R86 ;  /* 0x000000565755723e */ /* 0x000fe400000000ff */
[----:B------:R-:W-:Y:S02]  /*27a0*/  F2FP.F16.F32.PACK_AB R92, R93, R92 ;  /* 0x0000005c5d5c723e */ /* 0x000fe400000000ff */
[----:B------:R-:W-:-:S02]  /*27b0*/  F2FP.F16.F32.PACK_AB R22, R25, R24 ;  /* 0x000000181916723e */ /* 0x000fc400000000ff */
[----:B------:R-:W-:Y:S02]  /*27c0*/  F2FP.F16.F32.PACK_AB R23, R27, R26 ;  /* 0x0000001a1b17723e */ /* 0x000fe400000000ff */
[----:B------:R-:W-:Y:S02]  /*27d0*/  F2FP.F16.F32.PACK_AB R29, R31, R30 ;  /* 0x0000001e1f1d723e */ /* 0x000fe400000000ff */
[----:B------:R-:W-:Y:S01]  /*27e0*/  F2FP.F16.F32.PACK_AB R36, R37, R36 ;  /* 0x000000242524723e */ /* 0x000fe200000000ff */
[----:B------:R3:W-:Y:S01]  /*27f0*/  STS.128 [R3+UR8], R20 ;  /* 0x0000001403007988 */ /* 0x0007e20008000c08 */
[----:B------:R-:W-:Y:S02]  /*2800*/  F2FP.F16.F32.PACK_AB R86, R89, R88 ;  /* 0x000000585956723e */ /* 0x000fe400000000ff */
[----:B------:R-:W-:Y:S02]  /*2810*/  F2FP.F16.F32.PACK_AB R87, R91, R90 ;  /* 0x0000005a5b57723e */ /* 0x000fe400000000ff */
[----:B------:R-:W-:-:S02]  /*2820*/  F2FP.F16.F32.PACK_AB R93, R95, R94 ;  /* 0x0000005e5f5d723e */ /* 0x000fc400000000ff */
[----:B------:R-:W-:Y:S01]  /*2830*/  F2FP.F16.F32.PACK_AB R100, R101, R100 ;  /* 0x000000646564723e */ /* 0x000fe200000000ff */
[----:B------:R3:W-:Y:S01]  /*2840*/  STS.128 [R3+UR8+0x2000], R84 ;  /* 0x0020005403007988 */ /* 0x0007e20008000c08 */
[----:B------:R-:W-:Y:S02]  /*2850*/  F2FP.F16.F32.PACK_AB R30, R33, R32 ;  /* 0x00000020211e723e */ /* 0x000fe400000000ff */
[----:B------:R-:W-:Y:S02]  /*2860*/  F2FP.F16.F32.PACK_AB R31, R35, R34 ;  /* 0x00000022231f723e */ /* 0x000fe400000000ff */
[----:B------:R-:W-:Y:S02]  /*2870*/  F2FP.F16.F32.PACK_AB R37, R39, R38 ;  /* 0x000000262725723e */ /* 0x000fe400000000ff */
[----:B------:R-:W-:Y:S02]  /*2880*/  F2FP.F16.F32.PACK_AB R44, R45, R44 ;  /* 0x0000002c2d2c723e */ /* 0x000fe400000000ff */
[----:B------:R-:W-:-:S02]  /*2890*/  F2FP.F16.F32.PACK_AB R94, R97, R96 ;  /* 0x00000060615e723e */ /* 0x000fc400000000ff */
[----:B------:R-:W-:Y:S02]  /*28a0*/  F2FP.F16.F32.PACK_AB R95, R99, R98 ;  /* 0x00000062635f723e */ /* 0x000fe400000000ff */
[----:B------:R-:W-:Y:S02]  /*28b0*/  F2FP.F16.F32.PACK_AB R101, R103, R102 ;  /* 0x000000666765723e */ /* 0x000fe400000000ff */
[----:B------:R-:W-:Y:S02]  /*28c0*/  F2FP.F16.F32.PACK_AB R108, R109, R108 ;  /* 0x0000006c6d6c723e */ /* 0x000fe400000000ff */
[----:B------:R-:W-:Y:S02]  /*28d0*/  LOP3.LUT R8, R0, 0x30, RZ, 0x3c, !PT ;  /* 0x0000003000087812 */ /* 0x000fe400078e3cff */
[----:B------:R-:W-:Y:S02]  /*28e0*/  F2FP.F16.F32.PACK_AB R38, R41, R40 ;  /* 0x000000282926723e */ /* 0x000fe400000000ff */
[----:B------:R-:W-:Y:S01]  /*28f0*/  F2FP.F16.F32.PACK_AB R39, R43, R42 ;  /* 0x0000002a2b27723e */ /* 0x000fe200000000ff */
[----:B------:R3:W-:Y:S01]  /*2900*/  STS.128 [R8+UR8], R28 ;  /* 0x0000001c08007988 */ /* 0x0007e20008000c08 */
[----:B------:R-:W-:-:S02]  /*2910*/  F2FP.F16.F32.PACK_AB R45, R47, R46 ;  /* 0x0000002e2f2d723e */ /* 0x000fc400000000ff */
[----:B------:R-:W-:Y:S01]  /*2920*/  F2FP.F16.F32.PACK_AB R52, R53, R52 ;  /* 0x000000343534723e */ /* 0x000fe200000000ff */
[----:B------:R3:W-:Y:S01]  /*2930*/  STS.128 [R8+UR8+0x2000], R92 ;  /* 0x0020005c08007988 */ /* 0x0007e20008000c08 */
[----:B------:R-:W-:Y:S02]  /*2940*/  F2FP.F16.F32.PACK_AB R102, R105, R104 ;  /* 0x000000686966723e */ /* 0x000fe400000000ff */
[----:B------:R-:W-:Y:S02]  /*2950*/  F2FP.F16.F32.PACK_AB R103, R107, R106 ;  /* 0x0000006a6b67723e */ /* 0x000fe400000000ff */
[----:B------:R-:W-:Y:S02]  /*2960*/  F2FP.F16.F32.PACK_AB R109, R111, R110 ;  /* 0x0000006e6f6d723e */ /* 0x000fe400000000ff */
[----:B------:R-:W-:Y:S02]  /*2970*/  F2FP.F16.F32.PACK_AB R116, R117, R116 ;  /* 0x000000747574723e */ /* 0x000fe400000000ff */
[----:B------:R-:W-:-:S02]  /*2980*/  LOP3.LUT R9, R0, 0x40, RZ, 0x3c, !PT ;  /* 0x0000004000097812 */ /* 0x000fc400078e3cff */
[----:B------:R-:W-:Y:S02]  /*2990*/  F2FP.F16.F32.PACK_AB R46, R49, R48 ;  /* 0x00000030312e723e */ /* 0x000fe400000000ff */
[----:B------:R-:W-:Y:S01]  /*29a0*/  F2FP.F16.F32.PACK_AB R47, R51, R50 ;  /* 0x00000032332f723e */ /* 0x000fe200000000ff */
[----:B------:R3:W-:Y:S01]  /*29b0*/  STS.128 [R9+UR8], R36 ;  /* 0x0000002409007988 */ /* 0x0007e20008000c08 */
[----:B------:R-:W-:Y:S02]  /*29c0*/  F2FP.F16.F32.PACK_AB R53, R55, R54 ;  /* 0x000000363735723e */ /* 0x000fe400000000ff */
[----:B------:R-:W-:Y:S01]  /*29d0*/  F2FP.F16.F32.PACK_AB R60, R61, R60 ;  /* 0x0000003c3d3c723e */ /* 0x000fe200000000ff */
[----:B------:R3:W-:Y:S01]  /*29e0*/  STS.128 [R9+UR8+0x2000], R100 ;  /* 0x0020006409007988 */ /* 0x0007e20008000c08 */
[----:B------:R-:W-:Y:S02]  /*29f0*/  F2FP.F16.F32.PACK_AB R110, R113, R112 ;  /* 0x00000070716e723e */ /* 0x000fe400000000ff */
[----:B------:R-:W-:-:S02]  /*2a00*/  F2FP.F16.F32.PACK_AB R111, R115, R114 ;  /* 0x00000072736f723e */ /* 0x000fc400000000ff */
        /* <DEDUP_REMOVED lines=11> */
[----:B--2---:R-:W-:Y:S02]  /*2ac0*/  LOP3.LUT R2, R0, 0x60, RZ, 0x3c, !PT ;  /* 0x0000006000027812 */ /* 0x004fe400078e3cff */
[----:B------:R-:W-:Y:S02]  /*2ad0*/  F2FP.F16.F32.PACK_AB R62, R65, R64 ;  /* 0x00000040413e723e */ /* 0x000fe400000000ff */
[----:B------:R-:W-:Y:S01]  /*2ae0*/  F2FP.F16.F32.PACK_AB R63, R67, R66 ;  /* 0x00000042433f723e */ /* 0x000fe200000000ff */
[----:B------:R3:W-:Y:S01]  /*2af0*/  STS.128 [R2+UR8], R52 ;  /* 0x0000003402007988 */ /* 0x0007e20008000c08 */
[----:B------:R-:W-:-:S02]  /*2b00*/  F2FP.F16.F32.PACK_AB R126, R129, R128 ;  /* 0x00000080817e723e */ /* 0x000fc400000000ff */
[----:B------:R-:W-:Y:S01]  /*2b10*/  F2FP.F16.F32.PACK_AB R127, R131, R130 ;  /* 0x00000082837f723e */ /* 0x000fe200000000ff */
[----:B------:R3:W-:Y:S01]  /*2b20*/  STS.128 [R2+UR8+0x2000], R116 ;  /* 0x0020007402007988 */ /* 0x0007e20008000c08 */
[----:B------:R-:W-:-:S05]  /*2b30*/  LOP3.LUT R0, R0, 0x70, RZ, 0x3c, !PT ;  /* 0x0000007000007812 */ /* 0x000fca00078e3cff */
[----:B------:R3:W-:Y:S04]  /*2b40*/  STS.128 [R0+UR8], R60 ;  /* 0x0000003c00007988 */ /* 0x0007e80008000c08 */
[----:B------:R3:W-:Y:S01]  /*2b50*/  STS.128 [R0+UR8+0x2000], R124 ;  /* 0x0020007c00007988 */ /* 0x0007e20008000c08 */
[----:B------:R2:W-:Y:S06]  /*2b60*/  MEMBAR.ALL.CTA ;  /* 0x0000000000007992 */ /* 0x0005ec0000008000 */
[----:B--2---:R-:W2:Y:S02]  /*2b70*/  FENCE.VIEW.ASYNC.S ;  /* 0x00000000000073c6 */ /* 0x004ea40000000000 */
[----:B--2---:R-:W-:Y:S06]  /*2b80*/  BAR.SYNC.DEFER_BLOCKING 0x0 ;  /* 0x0000000000007b1d */ /* 0x004fec0000010000 */
[----:B------:R3:W-:Y:S01]  /*2b90*/  UTMASTG.2D [UR4], [UR10] ;  /* 0x000000040a0073b5 */ /* 0x0007e20008008000 */
[----:B------:R0:W-:Y:S01]  /*2ba0*/  UTMACMDFLUSH ;  /* 0x00000000000079b7 */ /* 0x0001e20000000000 */
[----:B------:R-:W-:-:S04]  /*2bb0*/  DEPBAR.LE SB0, 0x0 ;  /* 0x000080000000791a */ /* 0x000fc80000000000 */
[----:B------:R-:W-:Y:S08]  /*2bc0*/  BAR.SYNC.DEFER_BLOCKING 0x0 ;  /* 0x0000000000007b1d */ /* 0x000ff00000010000 */
[----:B------:R-:W-:Y:S06]  /*2bd0*/  BAR.SYNC.DEFER_BLOCKING 0x0 ;  /* 0x0000000000007b1d */ /* 0x000fec0000010000 */
[----:B---3--:R-:W-:Y:S05]  /*2be0*/  @P1 BRA `(.L_x_71) ;  /* 0x0000000000a01947 */ /* 0x008fea0003800000 */
[----:B------:R-:W2:Y:S01]  /*2bf0*/  S2UR UR5, SR_CgaCtaId ;  /* 0x00000000000579c3 */ /* 0x000ea20000008800 */
[----:B------:R-:W-:Y:S01]  /*2c00*/  NOP ;  /* 0x0000000000007918 */ /* 0x000fe20000000000 */
[----:B------:R-:W-:Y:S01]  /*2c10*/  UMOV UR4, 0x50 ;  /* 0x0000005000047882 */ /* 0x000fe20000000000 */
[----:B------:R-:W-:Y:S02]  /*2c20*/  IMAD.U32 R0, RZ, RZ, UR24 ;  /* 0x00000018ff007e24 */ /* 0x000fe4000f8e00ff */
[----:B------:R-:W-:Y:S02]  /*2c30*/  IMAD.MOV.U32 R3, RZ, RZ, 0xff ;  /* 0x000000ffff037424 */ /* 0x000fe400078e00ff */
[----:B------:R-:W-:Y:S01]  /*2c40*/  IMAD.MOV.U32 R7, RZ, RZ, 0x1 ;  /* 0x00000001ff077424 */ /* 0x000fe200078e00ff */
[----:B------:R-:W-:-:S04]  /*2c50*/  LOP3.LUT R0, R0, 0xffff, RZ, 0xc0, !PT ;  /* 0x0000ffff00007812 */ /* 0x000fc800078ec0ff */
[----:B------:R-:W-:-:S05]  /*2c60*/  SHF.R.U32.HI R0, RZ, 0x5, R0 ;  /* 0x00000005ff007819 */ /* 0x000fca0000011600 */
[----:B------:R-:W-:Y:S01]  /*2c70*/  VIADD R2, R0, 0x10 ;  /* 0x0000001000027836 */ /* 0x000fe20000000000 */
[----:B------:R-:W-:Y:S01]  /*2c80*/  SHF.L.U32 R0, R3, R0, RZ ;  /* 0x0000000003007219 */ /* 0x000fe200000006ff */
[----:B--2---:R-:W-:-:S03]  /*2c90*/  ULEA UR6, UR5, UR4, 0x18 ;  /* 0x0000000405067291 */ /* 0x004fc6000f8ec0ff */
[----:B------:R-:W-:-:S04]  /*2ca0*/  SHF.L.U32 R3, R7, R2, RZ ;  /* 0x0000000207037219 */ /* 0x000fc800000006ff */
[----:B------:R-:W-:Y:S02]  /*2cb0*/  LOP3.LUT R0, R3, R0, RZ, 0xfc, !PT ;  /* 0x0000000003007212 */ /* 0x000fe400078efcff */
[----:B------:R-:W2:Y:S02]  /*2cc0*/  LDS R5, [UR6] ;  /* 0x00000006ff057984 */ /* 0x000ea40008000800 */
[C---:B------:R-:W-:Y:S02]  /*2cd0*/  LOP3.LUT R2, R0.reuse, 0xffff, RZ, 0xc0, !PT ;  /* 0x0000ffff00027812 */ /* 0x040fe400078ec0ff */
[----:B--2---:R-:W-:-:S04]  /*2ce0*/  LOP3.LUT R3, R0, 0xffff, R5, 0x80, !PT ;  /* 0x0000ffff00037812 */ /* 0x004fc800078e8005 */
[----:B------:R-:W-:-:S13]  /*2cf0*/  ISETP.NE.AND P0, PT, R3, R2, PT ;  /* 0x000000020300720c */ /* 0x000fda0003f05270 */
[----:B------:R-:W-:Y:S05]  /*2d00*/  @P0 BRA `(.L_x_72) ;  /* 0x0000000000500947 */ /* 0x000fea0003800000 */
[----:B------:R-:W-:Y:S02]  /*2d10*/  SHF.R.U32.HI R5, RZ, 0x10, R5 ;  /* 0x00000010ff057819 */ /* 0x000fe40000011605 */
[----:B------:R-:W-:-:S04]  /*2d20*/  SHF.R.U32.HI R2, RZ, 0x10, R0 ;  /* 0x00000010ff027819 */ /* 0x000fc80000011600 */
[----:B------:R-:W-:-:S04]  /*2d30*/  LOP3.LUT R5, R5, R2, RZ, 0xc0, !PT ;  /* 0x0000000205057212 */ /* 0x000fc800078ec0ff */
[----:B------:R-:W-:-:S13]  /*2d40*/  ISETP.NE.AND P0, PT, R5, R2, PT ;  /* 0x000000020500720c */ /* 0x000fda0003f05270 */
[----:B------:R-:W-:Y:S05]  /*2d50*/  @P0 BRA `(.L_x_73) ;  /* 0x0000000000300947 */ /* 0x000fea0003800000 */
[----:B------:R-:W-:Y:S01]  /*2d60*/  R2UR UR4, R0 ;  /* 0x00000000000472ca */ /* 0x000fe200000e0000 */
[----:B------:R-:W-:Y:S01]  /*2d70*/  VOTEU.ANY UR5, UPT, PT ;  /* 0x0000000000057886 */ /* 0x000fe200038e0100 */
[----:B------:R-:W2:Y:S01]  /*2d80*/  S2R R0, SR_LANEID ;  /* 0x0000000000007919 */ /* 0x000ea20000000000 */
[----:B------:R-:W-:-:S10]  /*2d90*/  UFLO.U32 UR5, UR5 ;  /* 0x00000005000572bd */ /* 0x000fd400080e0000 */
[----:B------:R-:W-:-:S06]  /*2da0*/  ULOP3.LUT UR4, URZ, UR4, URZ, 0x33, !UPT ;  /* 0x00000004ff047292 */ /* 0x000fcc000f8e33ff */
[----:B------:R-:W-:-:S04]  /*2db0*/  IMAD.U32 R2, RZ, RZ, UR4 ;  /* 0x00000004ff027e24 */ /* 0x000fc8000f8e00ff */
[----:B------:R-:W3:Y:S02]  /*2dc0*/  REDUX UR7, R2 ;  /* 0x00000000020773c4 */ /* 0x000ee40000000000 */
[----:B------:R4:W-:Y:S01]  /*2dd0*/  UTCATOMSWS.AND URZ, UR4 ;  /* 0x0000000400ff79e3 */ /* 0x0009e20008000000 */
[----:B--2---:R-:W-:Y:S01]  /*2de0*/  ISETP.EQ.U32.AND P0, PT, R0, UR5, PT ;  /* 0x0000000500007c0c */ /* 0x004fe2000bf02070 */
[----:B---3--:R-:W-:-:S12]  /*2df0*/  IMAD.U32 R0, RZ, RZ, UR7 ;  /* 0x00000007ff007e24 */ /* 0x008fd8000f8e00ff */
[----:B------:R4:W-:Y:S01]  /*2e00*/  @P0 ATOMS.AND RZ, [UR6], R0 ;  /* 0x00000000ffff098c */ /* 0x0009e2000a800006 */
[----:B------:R-:W-:Y:S05]  /*2e10*/  BRA `(.L_x_71) ;  /* 0x0000000000147947 */ /* 0x000fea0003800000 */
.L_x_73:
[----:B------:R-:W-:-:S07]  /*2e20*/  MOV R2, 0x2e40 ;  /* 0x00002e4000027802 */ /* 0x000fce0000000f00 */
[----:B-1----:R-:W-:Y:S05]  /*2e30*/  CALL.REL.NOINC `($__internal_0_$__cuda_sm10x_tcgen05_guardrail_trap_col_being_dealloced_not_returned_by_alloc) ;  /* 0x0000000000447944 */ /* 0x002fea0003c00000 */
[----:B------:R-:W-:Y:S05]  /*2e40*/  BRA `(.L_x_71) ;  /* 0x0000000000087947 */ /* 0x000fea0003800000 */
.L_x_72:
[----:B------:R-:W-:-:S07]  /*2e50*/  MOV R2, 0x2e70 ;  /* 0x00002e7000027802 */ /* 0x000fce0000000f00 */
[----:B-1----:R-:W-:Y:S05]  /*2e60*/  CALL.REL.NOINC `($__internal_2_$__cuda_sm10x_tcgen05_guardrail_trap_unallocated_columns_being_dealloced) ;  /* 0x0000000000507944 */ /* 0x002fea0003c00000 */
.L_x_71:
[----:B------:R-:W-:Y:S01]  /*2e70*/  NOP ;  /* 0x0000000000007918 */ /* 0x000fe20000000000 */
[----:B----4-:R-:W-:Y:S05]  /*2e80*/  EXIT ;  /* 0x000000000000794d */ /* 0x010fea0003800000 */
.L_x_58:
[----:B------:R-:W2:Y:S02]  /*2e90*/  SYNCS.PHASECHK.TRANS64.TRYWAIT P0, [UR8+0x1e000], RZ ;  /* 0x01e000ffff0075a7 */ /* 0x000ea40008001108 */
[----:B--2---:R-:W-:Y:S05]  /*2ea0*/  @!P0 BRA `(.L_x_58) ;  /* 0xfffffffc00f88947 */ /* 0x004fea000383ffff */
[----:B------:R-:W-:Y:S05]  /*2eb0*/  BRA `(.L_x_74) ;  /* 0xffffffec00387947 */ /* 0x000fea000383ffff */
.L_x_60:
[----:B------:R-:W2:Y:S02]  /*2ec0*/  SYNCS.PHASECHK.TRANS64.TRYWAIT P3, [UR8+0x1e020], RZ ;  /* 0x01e020ffff0075a7 */ /* 0x000ea40008061108 */
[----:B--2---:R-:W-:Y:S05]  /*2ed0*/  @!P3 BRA `(.L_x_60) ;  /* 0xfffffffc00f8b947 */ /* 0x004fea000383ffff */
[----:B------:R-:W-:Y:S05]  /*2ee0*/  BRA `(.L_x_75) ;  /* 0xffffffec00d87947 */ /* 0x000fea000383ffff */
.L_x_61:
[----:B------:R-:W3:Y:S02]  /*2ef0*/  SYNCS.PHASECHK.TRANS64.TRYWAIT P0, [UR17+0x1e000], R3 ;  /* 0x01e00003ff0075a7 */ /* 0x000ee40008001111 */
[----:B---3--:R-:W-:Y:S05]  /*2f00*/  @!P0 BRA `(.L_x_61) ;  /* 0xfffffffc00f88947 */ /* 0x008fea000383ffff */
[----:B------:R-:W-:Y:S05]  /*2f10*/  BRA `(.L_x_76) ;  /* 0xfffffff0004c7947 */ /* 0x000fea000383ffff */
.L_x_63:
[----:B------:R-:W3:Y:S02]  /*2f20*/  SYNCS.PHASECHK.TRANS64.TRYWAIT P0, [UR17+0x1e020], R3 ;  /* 0x01e02003ff0075a7 */ /* 0x000ee40008001111 */
[----:B---3--:R-:W-:Y:S05]  /*2f30*/  @!P0 BRA `(.L_x_63) ;  /* 0xfffffffc00f88947 */ /* 0x008fea000383ffff */
[----:B------:R-:W-:Y:S05]  /*2f40*/  BRA `(.L_x_77) ;  /* 0xfffffff000f87947 */ /* 0x000fea000383ffff */
        .weak           $__internal_0_$__cuda_sm10x_tcgen05_guardrail_trap_col_being_dealloced_not_returned_by_alloc
        .type           $__internal_0_$__cuda_sm10x_tcgen05_guardrail_trap_col_being_dealloced_not_returned_by_alloc,@function
        .size           $__internal_0_$__cuda_sm10x_tcgen05_guardrail_trap_col_being_dealloced_not_returned_by_alloc,($__internal_1_$__cuda_sm10x_tcgen05_guardrail_trap_phase_invalid_during_alloc - $__internal_0_$__cuda_sm10x_tcgen05_guardrail_trap_col_being_dealloced_not_returned_by_alloc)
$__internal_0_$__cuda_sm10x_tcgen05_guardrail_trap_col_being_dealloced_not_returned_by_alloc:
[----:B------:R-:W-:Y:S05]  /*2f50*/  BPT.TRAP 0x1 ;  /* 0x000000040000795c */ /* 0x000fea0000300000 */
[----:B------:R-:W-:-:S04]  /*2f60*/  IMAD.MOV.U32 R3, RZ, RZ, 0x0 ;  /* 0x00000000ff037424 */ /* 0x000fc800078e00ff */
[----:B------:R-:W-:Y:S05]  /*2f70*/  RET.REL.NODEC R2 `(gluon_tcgen05) ;  /* 0xffffffd002207950 */ /* 0x000fea0003c3ffff */
        .weak           $__internal_1_$__cuda_sm10x_tcgen05_guardrail_trap_phase_invalid_during_alloc
        .type           $__internal_1_$__cuda_sm10x_tcgen05_guardrail_trap_phase_invalid_during_alloc,@function
        .size           $__internal_1_$__cuda_sm10x_tcgen05_guardrail_trap_phase_invalid_during_alloc,($__internal_2_$__cuda_sm10x_tcgen05_guardrail_trap_unallocated_columns_being_dealloced - $__internal_1_$__cuda_sm10x_tcgen05_guardrail_trap_phase_invalid_during_alloc)
$__internal_1_$__cuda_sm10x_tcgen05_guardrail_trap_phase_invalid_during_alloc:
[----:B------:R-:W-:Y:S05]  /*2f80*/  BPT.TRAP 0x1 ;  /* 0x000000040000795c */ /* 0x000fea0000300000 */
[----:B------:R-:W-:-:S04]  /*2f90*/  IMAD.MOV.U32 R3, RZ, RZ, 0x0 ;  /* 0x00000000ff037424 */ /* 0x000fc800078e00ff */
[----:B------:R-:W-:Y:S05]  /*2fa0*/  RET.REL.NODEC R2 `(gluon_tcgen05) ;  /* 0xffffffd002147950 */ /* 0x000fea0003c3ffff */
        .weak           $__internal_2_$__cuda_sm10x_tcgen05_guardrail_trap_unallocated_columns_being_dealloced
        .type           $__internal_2_$__cuda_sm10x_tcgen05_guardrail_trap_unallocated_columns_being_dealloced,@function
        .size           $__internal_2_$__cuda_sm10x_tcgen05_guardrail_trap_unallocated_columns_being_dealloced,(.L_x_81 - $__internal_2_$__cuda_sm10x_tcgen05_guardrail_trap_unallocated_columns_being_dealloced)
$__internal_2_$__cuda_sm10x_tcgen05_guardrail_trap_unallocated_columns_being_dealloced:
[----:B------:R-:W-:Y:S05]  /*2fb0*/  BPT.TRAP 0x1 ;  /* 0x000000040000795c */ /* 0x000fea0000300000 */
[----:B------:R-:W-:-:S04]  /*2fc0*/  IMAD.MOV.U32 R3, RZ, RZ, 0x0 ;  /* 0x00000000ff037424 */ /* 0x000fc800078e00ff */
[----:B------:R-:W-:Y:S05]  /*2fd0*/  RET.REL.NODEC R2 `(gluon_tcgen05) ;  /* 0xffffffd002087950 */ /* 0x000fea0003c3ffff */
.L_x_78:
[----:B------:R-:W-:-:S00]  /*2fe0*/  BRA `(.L_x_78) ;  /* 0xfffffffc00fc7947 */ /* 0x000fc0000383ffff */
[----:B------:R-:W-:-:S00]  /*2ff0*/  NOP ;  /* 0x0000000000007918 */ /* 0x000fc00000000000 */
        /* <DEDUP_REMOVED lines=8> */
.L_x_81:


//--------------------- .nv.shared.gluon_tcgen05  --------------------------
	.section	.nv.shared.gluon_tcgen05,"aw",@nobits
	.sectionflags	@""
	.align	16
	.zero		1024


//--------------------- .nv.shared.reserved.0     --------------------------
	.section	.nv.shared.reserved.0,"aw",@nobits
	.align	8
	.weak		__nv_reservedSMEM_offset_0_alias
	.size		__nv_reservedSMEM_offset_0_alias, 0, 64
	.other		__nv_reservedSMEM_offset_0_alias,@"STO_CUDA_RESERVED_SHARED STV_DEFAULT"
__nv_reservedSMEM_offset_0_alias:
	.zero		0
.nv.shared.reserved.0:
	.zero		64
	.weak		__nv_reservedSMEM_allocation_phase
	.type		__nv_reservedSMEM_allocation_phase,@object
	.size		__nv_reservedSMEM_allocation_phase,(.L_0 - __nv_reservedSMEM_allocation_phase)
__nv_reservedSMEM_allocation_phase:
	.zero		1
.L_0:
	.zero		7
	.weak		__nv_reservedSMEM_devtool_atexit_pc
	.type		__nv_reservedSMEM_devtool_atexit_pc,@object
	.size		__nv_reservedSMEM_devtool_atexit_pc,(__nv_reservedSMEM_allocation_mask - __nv_reservedSMEM_devtool_atexit_pc)
__nv_reservedSMEM_devtool_atexit_pc:
	.zero		8
	.weak		__nv_reservedSMEM_allocation_mask
	.type		__nv_reservedSMEM_allocation_mask,@object
	.size		__nv_reservedSMEM_allocation_mask,(.L_2 - __nv_reservedSMEM_allocation_mask)
__nv_reservedSMEM_allocation_mask:
	.zero		4
.L_2:


//--------------------- .nv.constant0.gluon_tcgen05 --------------------------
	.section	.nv.constant0.gluon_tcgen05,"a",@progbits
	.sectionflags	@""
	.align	4
.nv.constant0.gluon_tcgen05:
	.zero		976


//--------------------- SYMBOLS --------------------------

	.type		.nv.reservedSmem.offset0,@object
	.size		.nv.reservedSmem.offset0,0x4
	.type		.nv.reservedSmem.cap,@object
	.size		.nv.reservedSmem.cap,0x4
